//
// Generated by NVIDIA NVVM Compiler
//
// Compiler Build ID: CL-36424714
// Cuda compilation tools, release 13.0, V13.0.88
// Based on NVVM 20.0.0
//

.version 9.0
.target sm_100
.address_size 64

	// .globl	default_function_kernel0
// _ZZ24default_function_kernel0E18fused_input_shared has been demoted
// _ZZ24default_function_kernel0E19fused_weight_shared has been demoted

.visible .entry default_function_kernel0(
	.param .u64 .ptr .align 1 default_function_kernel0_param_0,
	.param .u64 .ptr .align 1 default_function_kernel0_param_1,
	.param .u64 .ptr .align 1 default_function_kernel0_param_2
)
.maxntid 112
{
	.reg .pred 	%p<49>;
	.reg .b16 	%rs<111>;
	.reg .b32 	%r<161>;
	.reg .b32 	%f<358>;
	.reg .b64 	%rd<115>;
	// demoted variable
	.shared .align 4 .b8 _ZZ24default_function_kernel0E18fused_input_shared[15232];
	// demoted variable
	.shared .align 4 .b8 _ZZ24default_function_kernel0E19fused_weight_shared[4352];
	ld.param.u64 	%rd5, [default_function_kernel0_param_0];
	ld.param.u64 	%rd6, [default_function_kernel0_param_1];
	ld.param.u64 	%rd4, [default_function_kernel0_param_2];
	cvta.to.global.u64 	%rd1, %rd6;
	cvta.to.global.u64 	%rd2, %rd5;
	mov.u32 	%r34, %ctaid.x;
	mul.hi.u32 	%r35, %r34, -1840700269;
	shr.u32 	%r1, %r35, 7;
	mul.lo.s32 	%r36, %r1, 250880;
	mul.lo.s32 	%r37, %r1, 224;
	sub.s32 	%r2, %r34, %r37;
	shr.u32 	%r38, %r2, 4;
	mad.lo.s32 	%r3, %r38, 1280, %r36;
	mov.u32 	%r4, %tid.x;
	setp.gt.u32 	%p1, %r4, 67;
	selp.b32 	%r39, 320, 0, %p1;
	add.s32 	%r40, %r4, -68;
	setp.lt.u32 	%p2, %r4, 68;
	selp.b32 	%r41, %r4, %r40, %p2;
	add.s32 	%r42, %r41, %r39;
	add.s32 	%r5, %r42, %r3;
	cvt.u16.u32 	%rs15, %r4;
	mul.lo.s16 	%rs16, %rs15, 121;
	add.s16 	%rs17, %rs16, 13552;
	shr.u16 	%rs18, %rs17, 13;
	mul.wide.u16 	%r6, %rs18, 320;
	add.s16 	%rs19, %rs16, 5324;
	shr.u16 	%rs20, %rs19, 13;
	mul.lo.s16 	%rs21, %rs20, 68;
	sub.s16 	%rs22, %rs15, %rs21;
	add.s16 	%rs1, %rs22, 44;
	cvt.u32.u16 	%r43, %rs1;
	and.b32  	%r44, %r43, 255;
	or.b32  	%r45, %r3, %r44;
	add.s32 	%r7, %r45, %r6;
	setp.gt.u32 	%p3, %r4, 47;
	selp.b32 	%r46, 17920, 0, %p3;
	setp.lt.u32 	%p4, %r4, 48;
	selp.b32 	%r47, 224, 65488, %p4;
	add.s32 	%r48, %r4, %r47;
	cvt.u16.u32 	%rs23, %r48;
	mul.hi.u16 	%rs24, %rs23, -3855;
	shr.u16 	%rs25, %rs24, 6;
	mul.wide.u16 	%r49, %rs25, 320;
	selp.b32 	%r50, 20, -48, %p4;
	add.s32 	%r51, %r50, %r4;
	add.s32 	%r52, %r3, %r51;
	add.s32 	%r53, %r52, %r46;
	add.s32 	%r8, %r53, %r49;
	add.s16 	%rs26, %rs16, 7744;
	shr.u16 	%rs2, %rs26, 13;
	mul.lo.s16 	%rs27, %rs2, 68;
	sub.s16 	%rs28, %rs15, %rs27;
	add.s16 	%rs3, %rs28, 64;
	add.s16 	%rs29, %rs15, 448;
	mul.hi.u16 	%rs30, %rs29, 241;
	mul.lo.s16 	%rs31, %rs30, 17920;
	cvt.u32.u16 	%r54, %rs31;
	setp.lt.u32 	%p5, %r4, 96;
	selp.b32 	%r55, 176, 65440, %p5;
	add.s32 	%r56, %r55, %r4;
	cvt.u16.u32 	%rs32, %r56;
	mul.hi.u16 	%rs33, %rs32, -3855;
	shr.u16 	%rs34, %rs33, 6;
	mul.wide.u16 	%r57, %rs34, 320;
	add.s16 	%rs35, %rs16, 4840;
	shr.u16 	%rs36, %rs35, 13;
	mul.lo.s16 	%rs37, %rs36, 68;
	sub.s16 	%rs38, %rs15, %rs37;
	add.s16 	%rs39, %rs38, 40;
	cvt.u32.u16 	%r58, %rs39;
	and.b32  	%r59, %r58, 255;
	or.b32  	%r60, %r3, %r59;
	add.s32 	%r61, %r60, %r54;
	add.s32 	%r9, %r61, %r57;
	setp.gt.u32 	%p6, %r4, 51;
	selp.b32 	%r62, 320, 0, %p6;
	setp.lt.u32 	%p7, %r4, 52;
	selp.b32 	%r63, 16, -52, %p7;
	add.s32 	%r64, %r63, %r4;
	add.s32 	%r10, %r64, %r62;
	or.b16  	%rs40, %rs15, 128;
	mul.lo.s16 	%rs41, %rs40, 121;
	shr.u16 	%rs4, %rs41, 13;
	add.s16 	%rs42, %rs16, 7260;
	shr.u16 	%rs43, %rs42, 13;
	mul.lo.s16 	%rs44, %rs43, 68;
	sub.s16 	%rs45, %rs15, %rs44;
	add.s16 	%rs5, %rs45, 60;
	add.s16 	%rs46, %rs15, 784;
	mul.hi.u16 	%rs47, %rs46, 241;
	mul.lo.s16 	%rs48, %rs47, 17920;
	cvt.u32.u16 	%r65, %rs48;
	setp.lt.u32 	%p8, %r4, 32;
	selp.b32 	%r66, 240, 65504, %p8;
	add.s32 	%r67, %r66, %r4;
	cvt.u16.u32 	%rs49, %r67;
	mul.hi.u16 	%rs50, %rs49, -3855;
	shr.u16 	%rs51, %rs50, 6;
	mul.wide.u16 	%r68, %rs51, 320;
	add.s16 	%rs52, %rs16, 4356;
	shr.u16 	%rs53, %rs52, 13;
	mul.lo.s16 	%rs54, %rs53, 68;
	sub.s16 	%rs55, %rs15, %rs54;
	add.s16 	%rs56, %rs55, 36;
	cvt.u32.u16 	%r69, %rs56;
	and.b32  	%r70, %r69, 255;
	or.b32  	%r71, %r3, %r70;
	add.s32 	%r72, %r71, %r65;
	add.s32 	%r11, %r72, %r68;
	add.s16 	%rs57, %rs16, 9680;
	shr.u16 	%rs6, %rs57, 13;
	setp.lt.u32 	%p9, %r4, 56;
	selp.b32 	%r73, 12, -56, %p9;
	add.s32 	%r12, %r73, %r4;
	add.s16 	%rs58, %rs15, 1008;
	mul.hi.u16 	%rs59, %rs58, 241;
	mul.wide.u16 	%r74, %rs59, 17920;
	setp.lt.u32 	%p10, %r4, 80;
	selp.b32 	%r75, 192, 65456, %p10;
	add.s32 	%r76, %r75, %r4;
	cvt.u16.u32 	%rs60, %r76;
	mul.hi.u16 	%rs61, %rs60, -3855;
	shr.u16 	%rs62, %rs61, 6;
	mul.wide.u16 	%r77, %rs62, 320;
	add.s16 	%rs63, %rs16, 6776;
	shr.u16 	%rs64, %rs63, 13;
	mul.lo.s16 	%rs65, %rs64, 68;
	sub.s16 	%rs66, %rs15, %rs65;
	add.s16 	%rs67, %rs66, 56;
	cvt.u32.u16 	%r78, %rs67;
	and.b32  	%r79, %r78, 255;
	or.b32  	%r80, %r3, %r79;
	add.s32 	%r81, %r80, %r74;
	add.s32 	%r13, %r81, %r77;
	add.s16 	%rs68, %rs16, 3872;
	shr.u16 	%rs7, %rs68, 13;
	mul.lo.s16 	%rs69, %rs7, 68;
	sub.s16 	%rs70, %rs15, %rs69;
	add.s16 	%rs8, %rs70, 32;
	add.s16 	%rs71, %rs15, -112;
	and.b16  	%rs72, %rs71, 255;
	mul.lo.s16 	%rs73, %rs72, 121;
	shr.u16 	%rs9, %rs73, 13;
	setp.lt.u32 	%p11, %r4, 60;
	selp.b32 	%r82, 8, -60, %p11;
	add.s32 	%r14, %r82, %r4;
	add.s16 	%rs74, %rs15, 1344;
	mul.hi.u16 	%rs75, %rs74, 241;
	mul.wide.u16 	%r83, %rs75, 17920;
	setp.lt.u32 	%p12, %r4, 16;
	selp.b32 	%r84, 256, 65520, %p12;
	add.s32 	%r85, %r84, %r4;
	cvt.u16.u32 	%rs76, %r85;
	mul.hi.u16 	%rs77, %rs76, -3855;
	shr.u16 	%rs78, %rs77, 6;
	mul.wide.u16 	%r86, %rs78, 320;
	add.s16 	%rs79, %rs16, 6292;
	shr.u16 	%rs80, %rs79, 13;
	mul.lo.s16 	%rs81, %rs80, 68;
	sub.s16 	%rs82, %rs15, %rs81;
	add.s16 	%rs83, %rs82, 52;
	cvt.u32.u16 	%r87, %rs83;
	and.b32  	%r88, %r87, 255;
	or.b32  	%r89, %r3, %r88;
	add.s32 	%r90, %r89, %r83;
	add.s32 	%r15, %r90, %r86;
	add.s16 	%rs84, %rs16, 11616;
	shr.u16 	%rs10, %rs84, 13;
	add.s16 	%rs85, %rs16, 3388;
	shr.u16 	%rs86, %rs85, 13;
	mul.lo.s16 	%rs87, %rs86, 68;
	sub.s16 	%rs88, %rs15, %rs87;
	add.s16 	%rs11, %rs88, 28;
	add.s16 	%rs89, %rs15, 1568;
	mul.hi.u16 	%rs90, %rs89, 241;
	mul.wide.u16 	%r91, %rs90, 17920;
	setp.lt.u32 	%p13, %r4, 64;
	selp.b32 	%r92, 208, 65472, %p13;
	add.s32 	%r93, %r92, %r4;
	cvt.u16.u32 	%rs91, %r93;
	mul.hi.u16 	%rs92, %rs91, -3855;
	shr.u16 	%rs93, %rs92, 6;
	mul.wide.u16 	%r94, %rs93, 320;
	selp.b32 	%r95, 4, -64, %p13;
	add.s32 	%r96, %r95, %r4;
	add.s32 	%r97, %r3, %r96;
	add.s32 	%r98, %r97, %r91;
	add.s32 	%r16, %r98, %r94;
	add.s16 	%rs94, %rs16, 5808;
	shr.u16 	%rs12, %rs94, 13;
	mul.lo.s16 	%rs95, %rs12, 68;
	sub.s16 	%rs96, %rs15, %rs95;
	add.s16 	%rs13, %rs96, 48;
	add.s16 	%rs97, %rs15, 160;
	mul.hi.u16 	%rs98, %rs97, 964;
	mul.lo.s16 	%rs14, %rs98, 320;
	setp.lt.u32 	%p14, %r4, 44;
	selp.b32 	%r99, 24, -44, %p14;
	add.s32 	%r17, %r99, %r4;
	add.s16 	%rs99, %rs15, 2128;
	mul.hi.u16 	%rs100, %rs99, 241;
	mul.wide.u16 	%r100, %rs100, 17920;
	add.s32 	%r101, %r52, %r100;
	add.s32 	%r18, %r101, %r49;
	add.s16 	%rs101, %rs15, 2352;
	mul.hi.u16 	%rs102, %rs101, 241;
	mul.wide.u16 	%r102, %rs102, 17920;
	add.s32 	%r103, %r60, %r102;
	add.s32 	%r19, %r103, %r57;
	or.b16  	%rs103, %rs15, 2688;
	mul.hi.u16 	%rs104, %rs103, 241;
	mul.wide.u16 	%r104, %rs104, 17920;
	add.s32 	%r105, %r71, %r104;
	add.s32 	%r20, %r105, %r68;
	add.s16 	%rs105, %rs15, 2912;
	mul.hi.u16 	%rs106, %rs105, 241;
	mul.wide.u16 	%r106, %rs106, 17920;
	add.s32 	%r107, %r80, %r106;
	add.s32 	%r21, %r107, %r77;
	add.s16 	%rs107, %rs15, 3248;
	mul.hi.u16 	%rs108, %rs107, 241;
	mul.wide.u16 	%r108, %rs108, 17920;
	add.s32 	%r109, %r89, %r108;
	add.s32 	%r22, %r109, %r86;
	add.s16 	%rs109, %rs15, 3472;
	mul.hi.u16 	%rs110, %rs109, 241;
	mul.wide.u16 	%r110, %rs110, 17920;
	add.s32 	%r111, %r97, %r110;
	add.s32 	%r23, %r111, %r94;
	shl.b32 	%r112, %r4, 4;
	or.b32  	%r113, %r112, %r4;
	shl.b32 	%r114, %r34, 4;
	and.b32  	%r24, %r114, 240;
	and.b32  	%r115, %r113, 1807;
	or.b32  	%r25, %r115, %r24;
	shl.b32 	%r116, %r4, 2;
	mov.u32 	%r117, _ZZ24default_function_kernel0E19fused_weight_shared;
	add.s32 	%r26, %r117, %r116;
	shr.u32 	%r27, %r4, 2;
	mov.u32 	%r118, _ZZ24default_function_kernel0E18fused_input_shared;
	mad.lo.s32 	%r28, %r27, 544, %r118;
	shl.b32 	%r119, %r4, 1;
	and.b32  	%r29, %r119, 6;
	shl.b32 	%r120, %r4, 3;
	and.b32  	%r121, %r120, 24;
	add.s32 	%r30, %r117, %r121;
	mov.b32 	%r160, 0;
	mov.f32 	%f310, 0f00000000;
	cvt.u64.u16 	%rd14, %rs3;
	and.b64  	%rd15, %rd14, 255;
	cvt.u64.u32 	%rd16, %r3;
	add.s64 	%rd17, %rd16, %rd15;
	cvt.u64.u32 	%rd25, %r10;
	add.s64 	%rd26, %rd25, %rd16;
	mov.f32 	%f311, %f310;
	mov.f32 	%f312, %f310;
	mov.f32 	%f313, %f310;
	mov.f32 	%f314, %f310;
	mov.f32 	%f315, %f310;
	mov.f32 	%f316, %f310;
	mov.f32 	%f317, %f310;
	mov.f32 	%f318, %f310;
	mov.f32 	%f319, %f310;
	mov.f32 	%f320, %f310;
	mov.f32 	%f321, %f310;
	mov.f32 	%f322, %f310;
	mov.f32 	%f323, %f310;
	mov.f32 	%f324, %f310;
	mov.f32 	%f325, %f310;
$L__BB0_1:
	setp.gt.u32 	%p15, %r4, 79;
	bar.sync 	0;
	shl.b32 	%r122, %r160, 2;
	add.s32 	%r123, %r5, %r122;
	mul.wide.u32 	%rd7, %r123, 4;
	add.s64 	%rd8, %rd2, %rd7;
	ld.global.nc.f32 	%f122, [%rd8];
	shl.b32 	%r124, %r4, 2;
	mov.u32 	%r125, _ZZ24default_function_kernel0E18fused_input_shared;
	add.s32 	%r126, %r125, %r124;
	st.shared.f32 	[%r126], %f122;
	add.s32 	%r127, %r7, %r122;
	mul.wide.u32 	%rd9, %r127, 4;
	add.s64 	%rd10, %rd2, %rd9;
	ld.global.nc.f32 	%f123, [%rd10];
	st.shared.f32 	[%r126+448], %f123;
	add.s32 	%r128, %r8, %r122;
	mul.wide.u32 	%rd11, %r128, 4;
	add.s64 	%rd12, %rd2, %rd11;
	ld.global.nc.f32 	%f124, [%rd12];
	st.shared.f32 	[%r126+896], %f124;
	cvt.u64.u32 	%rd13, %r122;
	cvt.u32.u16 	%r129, %rs2;
	mul.wide.u32 	%rd18, %r129, 320;
	add.s64 	%rd19, %rd17, %rd18;
	add.s64 	%rd20, %rd19, %rd13;
	shl.b64 	%rd21, %rd20, 2;
	add.s64 	%rd22, %rd2, %rd21;
	ld.global.nc.f32 	%f125, [%rd22+71680];
	st.shared.f32 	[%r126+1344], %f125;
	add.s32 	%r130, %r9, %r122;
	mul.wide.u32 	%rd23, %r130, 4;
	add.s64 	%rd24, %rd2, %rd23;
	ld.global.nc.f32 	%f126, [%rd24];
	st.shared.f32 	[%r126+1792], %f126;
	add.s64 	%rd27, %rd26, %rd13;
	shl.b64 	%rd28, %rd27, 2;
	add.s64 	%rd29, %rd2, %rd28;
	ld.global.nc.f32 	%f127, [%rd29+143360];
	st.shared.f32 	[%r126+2240], %f127;
	cvt.u64.u16 	%rd30, %rs5;
	and.b64  	%rd31, %rd30, 255;
	add.s64 	%rd32, %rd16, %rd31;
	cvt.u32.u16 	%r131, %rs4;
	mul.wide.u32 	%rd33, %r131, 320;
	add.s64 	%rd34, %rd32, %rd33;
	add.s64 	%rd35, %rd34, %rd13;
	shl.b64 	%rd36, %rd35, 2;
	add.s64 	%rd37, %rd2, %rd36;
	ld.global.nc.f32 	%f128, [%rd37+143360];
	st.shared.f32 	[%r126+2688], %f128;
	add.s32 	%r132, %r11, %r122;
	mul.wide.u32 	%rd38, %r132, 4;
	add.s64 	%rd39, %rd2, %rd38;
	ld.global.nc.f32 	%f129, [%rd39];
	st.shared.f32 	[%r126+3136], %f129;
	cvt.u64.u32 	%rd40, %r12;
	add.s64 	%rd41, %rd16, %rd40;
	cvt.u32.u16 	%r133, %rs6;
	mul.wide.u32 	%rd42, %r133, 320;
	add.s64 	%rd43, %rd41, %rd42;
	add.s64 	%rd44, %rd43, %rd13;
	shl.b64 	%rd45, %rd44, 2;
	add.s64 	%rd46, %rd2, %rd45;
	ld.global.nc.f32 	%f130, [%rd46+215040];
	st.shared.f32 	[%r126+3584], %f130;
	add.s32 	%r134, %r13, %r122;
	mul.wide.u32 	%rd47, %r134, 4;
	add.s64 	%rd48, %rd2, %rd47;
	ld.global.nc.f32 	%f131, [%rd48];
	st.shared.f32 	[%r126+4032], %f131;
	cvt.u64.u16 	%rd49, %rs8;
	and.b64  	%rd50, %rd49, 255;
	add.s64 	%rd51, %rd16, %rd50;
	cvt.u32.u16 	%r135, %rs7;
	mul.wide.u32 	%rd52, %r135, 320;
	add.s64 	%rd53, %rd51, %rd52;
	add.s64 	%rd54, %rd53, %rd13;
	shl.b64 	%rd55, %rd54, 2;
	add.s64 	%rd56, %rd2, %rd55;
	ld.global.nc.f32 	%f132, [%rd56+286720];
	st.shared.f32 	[%r126+4480], %f132;
	cvt.u64.u32 	%rd57, %r14;
	add.s64 	%rd58, %rd16, %rd57;
	cvt.u32.u16 	%r136, %rs9;
	mul.wide.u32 	%rd59, %r136, 320;
	add.s64 	%rd60, %rd58, %rd59;
	add.s64 	%rd61, %rd60, %rd13;
	shl.b64 	%rd62, %rd61, 2;
	add.s64 	%rd63, %rd2, %rd62;
	ld.global.nc.f32 	%f133, [%rd63+286720];
	st.shared.f32 	[%r126+4928], %f133;
	add.s32 	%r137, %r15, %r122;
	mul.wide.u32 	%rd64, %r137, 4;
	add.s64 	%rd65, %rd2, %rd64;
	ld.global.nc.f32 	%f134, [%rd65];
	st.shared.f32 	[%r126+5376], %f134;
	cvt.u64.u16 	%rd66, %rs11;
	and.b64  	%rd67, %rd66, 255;
	add.s64 	%rd68, %rd16, %rd67;
	cvt.u32.u16 	%r138, %rs10;
	mul.wide.u32 	%rd69, %r138, 320;
	add.s64 	%rd70, %rd68, %rd69;
	add.s64 	%rd71, %rd70, %rd13;
	shl.b64 	%rd72, %rd71, 2;
	add.s64 	%rd73, %rd2, %rd72;
	ld.global.nc.f32 	%f135, [%rd73+358400];
	st.shared.f32 	[%r126+5824], %f135;
	add.s32 	%r139, %r16, %r122;
	mul.wide.u32 	%rd74, %r139, 4;
	add.s64 	%rd75, %rd2, %rd74;
	ld.global.nc.f32 	%f136, [%rd75];
	st.shared.f32 	[%r126+6272], %f136;
	cvt.u64.u16 	%rd76, %rs13;
	and.b64  	%rd77, %rd76, 255;
	add.s64 	%rd78, %rd16, %rd77;
	cvt.u32.u16 	%r140, %rs12;
	mul.wide.u32 	%rd79, %r140, 320;
	add.s64 	%rd80, %rd78, %rd79;
	add.s64 	%rd81, %rd80, %rd13;
	shl.b64 	%rd82, %rd81, 2;
	add.s64 	%rd83, %rd2, %rd82;
	ld.global.nc.f32 	%f137, [%rd83+430080];
	st.shared.f32 	[%r126+6720], %f137;
	cvt.u64.u16 	%rd84, %rs14;
	cvt.u64.u32 	%rd85, %r17;
	add.s64 	%rd86, %rd16, %rd85;
	add.s64 	%rd87, %rd86, %rd84;
	add.s64 	%rd88, %rd87, %rd13;
	shl.b64 	%rd89, %rd88, 2;
	add.s64 	%rd90, %rd2, %rd89;
	ld.global.nc.f32 	%f138, [%rd90+430080];
	st.shared.f32 	[%r126+7168], %f138;
	ld.global.nc.f32 	%f139, [%rd8+501760];
	st.shared.f32 	[%r126+7616], %f139;
	cvt.u64.u32 	%rd91, %r6;
	cvt.u64.u16 	%rd92, %rs1;
	and.b64  	%rd93, %rd92, 255;
	add.s64 	%rd94, %rd16, %rd93;
	add.s64 	%rd95, %rd94, %rd91;
	add.s64 	%rd96, %rd95, %rd13;
	shl.b64 	%rd97, %rd96, 2;
	add.s64 	%rd98, %rd2, %rd97;
	ld.global.nc.f32 	%f140, [%rd98+501760];
	st.shared.f32 	[%r126+8064], %f140;
	add.s32 	%r141, %r18, %r122;
	mul.wide.u32 	%rd99, %r141, 4;
	add.s64 	%rd100, %rd2, %rd99;
	ld.global.nc.f32 	%f141, [%rd100];
	st.shared.f32 	[%r126+8512], %f141;
	ld.global.nc.f32 	%f142, [%rd22+573440];
	st.shared.f32 	[%r126+8960], %f142;
	add.s32 	%r142, %r19, %r122;
	mul.wide.u32 	%rd101, %r142, 4;
	add.s64 	%rd102, %rd2, %rd101;
	ld.global.nc.f32 	%f143, [%rd102];
	st.shared.f32 	[%r126+9408], %f143;
	ld.global.nc.f32 	%f144, [%rd29+645120];
	st.shared.f32 	[%r126+9856], %f144;
	ld.global.nc.f32 	%f145, [%rd37+645120];
	st.shared.f32 	[%r126+10304], %f145;
	add.s32 	%r143, %r20, %r122;
	mul.wide.u32 	%rd103, %r143, 4;
	add.s64 	%rd104, %rd2, %rd103;
	ld.global.nc.f32 	%f146, [%rd104];
	st.shared.f32 	[%r126+10752], %f146;
	ld.global.nc.f32 	%f147, [%rd46+716800];
	st.shared.f32 	[%r126+11200], %f147;
	add.s32 	%r144, %r21, %r122;
	mul.wide.u32 	%rd105, %r144, 4;
	add.s64 	%rd106, %rd2, %rd105;
	ld.global.nc.f32 	%f148, [%rd106];
	st.shared.f32 	[%r126+11648], %f148;
	ld.global.nc.f32 	%f149, [%rd56+788480];
	st.shared.f32 	[%r126+12096], %f149;
	ld.global.nc.f32 	%f150, [%rd63+788480];
	st.shared.f32 	[%r126+12544], %f150;
	add.s32 	%r145, %r22, %r122;
	mul.wide.u32 	%rd107, %r145, 4;
	add.s64 	%rd108, %rd2, %rd107;
	ld.global.nc.f32 	%f151, [%rd108];
	st.shared.f32 	[%r126+12992], %f151;
	ld.global.nc.f32 	%f152, [%rd73+860160];
	st.shared.f32 	[%r126+13440], %f152;
	add.s32 	%r146, %r23, %r122;
	mul.wide.u32 	%rd109, %r146, 4;
	add.s64 	%rd110, %rd2, %rd109;
	ld.global.nc.f32 	%f153, [%rd110];
	st.shared.f32 	[%r126+13888], %f153;
	ld.global.nc.f32 	%f154, [%rd83+931840];
	st.shared.f32 	[%r126+14336], %f154;
	ld.global.nc.f32 	%f155, [%rd90+931840];
	st.shared.f32 	[%r126+14784], %f155;
	shl.b32 	%r147, %r160, 10;
	add.s32 	%r148, %r25, %r147;
	mul.wide.u32 	%rd111, %r148, 4;
	add.s64 	%rd3, %rd1, %rd111;
	ld.global.nc.f32 	%f156, [%rd3];
	st.shared.f32 	[%r26], %f156;
	ld.global.nc.f32 	%f157, [%rd3+7168];
	st.shared.f32 	[%r26+448], %f157;
	ld.global.nc.f32 	%f158, [%rd3+14336];
	st.shared.f32 	[%r26+896], %f158;
	ld.global.nc.f32 	%f159, [%rd3+21504];
	st.shared.f32 	[%r26+1344], %f159;
	ld.global.nc.f32 	%f160, [%rd3+28672];
	st.shared.f32 	[%r26+1792], %f160;
	ld.global.nc.f32 	%f161, [%rd3+35840];
	st.shared.f32 	[%r26+2240], %f161;
	ld.global.nc.f32 	%f162, [%rd3+43008];
	st.shared.f32 	[%r26+2688], %f162;
	ld.global.nc.f32 	%f163, [%rd3+50176];
	st.shared.f32 	[%r26+3136], %f163;
	ld.global.nc.f32 	%f164, [%rd3+57344];
	st.shared.f32 	[%r26+3584], %f164;
	@%p15 bra 	$L__BB0_3;
	ld.global.nc.f32 	%f165, [%rd3+64512];
	st.shared.f32 	[%r26+4032], %f165;
$L__BB0_3:
	bar.sync 	0;
	setp.gt.u32 	%p16, %r160, 15;
	mov.f32 	%f326, 0f00000000;
	@%p16 bra 	$L__BB0_5;
	ld.shared.f32 	%f167, [%r28];
	ld.shared.f32 	%f168, [%r30];
	mul.f32 	%f326, %f167, %f168;
$L__BB0_5:
	setp.gt.u32 	%p17, %r160, 15;
	add.f32 	%f19, %f325, %f326;
	mov.f32 	%f327, 0f00000000;
	@%p17 bra 	$L__BB0_7;
	ld.shared.f32 	%f170, [%r28];
	ld.shared.f32 	%f171, [%r30+32];
	mul.f32 	%f327, %f170, %f171;
$L__BB0_7:
	setp.gt.u32 	%p18, %r160, 15;
	add.f32 	%f22, %f317, %f327;
	mov.f32 	%f328, 0f00000000;
	@%p18 bra 	$L__BB0_9;
	ld.shared.f32 	%f173, [%r28];
	ld.shared.f32 	%f174, [%r30+4];
	mul.f32 	%f328, %f173, %f174;
$L__BB0_9:
	setp.gt.u32 	%p19, %r160, 15;
	add.f32 	%f25, %f324, %f328;
	mov.f32 	%f329, 0f00000000;
	@%p19 bra 	$L__BB0_11;
	ld.shared.f32 	%f176, [%r28];
	ld.shared.f32 	%f177, [%r30+36];
	mul.f32 	%f329, %f176, %f177;
$L__BB0_11:
	setp.gt.u32 	%p20, %r160, 15;
	add.f32 	%f28, %f316, %f329;
	mov.f32 	%f330, 0f00000000;
	@%p20 bra 	$L__BB0_13;
	ld.shared.f32 	%f179, [%r28+272];
	ld.shared.f32 	%f180, [%r30];
	mul.f32 	%f330, %f179, %f180;
$L__BB0_13:
	setp.gt.u32 	%p21, %r160, 15;
	add.f32 	%f31, %f323, %f330;
	mov.f32 	%f331, 0f00000000;
	@%p21 bra 	$L__BB0_15;
	ld.shared.f32 	%f182, [%r28+272];
	ld.shared.f32 	%f183, [%r30+32];
	mul.f32 	%f331, %f182, %f183;
$L__BB0_15:
	setp.gt.u32 	%p22, %r160, 15;
	add.f32 	%f34, %f315, %f331;
	mov.f32 	%f332, 0f00000000;
	@%p22 bra 	$L__BB0_17;
	ld.shared.f32 	%f185, [%r28+272];
	ld.shared.f32 	%f186, [%r30+4];
	mul.f32 	%f332, %f185, %f186;
$L__BB0_17:
	setp.gt.u32 	%p23, %r160, 15;
	add.f32 	%f37, %f322, %f332;
	mov.f32 	%f333, 0f00000000;
	@%p23 bra 	$L__BB0_19;
	ld.shared.f32 	%f188, [%r28+272];
	ld.shared.f32 	%f189, [%r30+36];
	mul.f32 	%f333, %f188, %f189;
$L__BB0_19:
	setp.gt.u32 	%p24, %r160, 15;
	add.f32 	%f40, %f314, %f333;
	mov.f32 	%f334, 0f00000000;
	@%p24 bra 	$L__BB0_21;
	ld.shared.f32 	%f191, [%r28+4];
	ld.shared.f32 	%f192, [%r30+64];
	mul.f32 	%f334, %f191, %f192;
$L__BB0_21:
	setp.gt.u32 	%p25, %r160, 15;
	add.f32 	%f43, %f19, %f334;
	mov.f32 	%f335, 0f00000000;
	@%p25 bra 	$L__BB0_23;
	ld.shared.f32 	%f194, [%r28+4];
	ld.shared.f32 	%f195, [%r30+96];
	mul.f32 	%f335, %f194, %f195;
$L__BB0_23:
	setp.gt.u32 	%p26, %r160, 15;
	add.f32 	%f46, %f22, %f335;
	mov.f32 	%f336, 0f00000000;
	@%p26 bra 	$L__BB0_25;
	ld.shared.f32 	%f197, [%r28+4];
	ld.shared.f32 	%f198, [%r30+68];
	mul.f32 	%f336, %f197, %f198;
$L__BB0_25:
	setp.gt.u32 	%p27, %r160, 15;
	add.f32 	%f49, %f25, %f336;
	mov.f32 	%f337, 0f00000000;
	@%p27 bra 	$L__BB0_27;
	ld.shared.f32 	%f200, [%r28+4];
	ld.shared.f32 	%f201, [%r30+100];
	mul.f32 	%f337, %f200, %f201;
$L__BB0_27:
	setp.gt.u32 	%p28, %r160, 15;
	add.f32 	%f52, %f28, %f337;
	mov.f32 	%f338, 0f00000000;
	@%p28 bra 	$L__BB0_29;
	ld.shared.f32 	%f203, [%r28+276];
	ld.shared.f32 	%f204, [%r30+64];
	mul.f32 	%f338, %f203, %f204;
$L__BB0_29:
	setp.gt.u32 	%p29, %r160, 15;
	add.f32 	%f55, %f31, %f338;
	mov.f32 	%f339, 0f00000000;
	@%p29 bra 	$L__BB0_31;
	ld.shared.f32 	%f206, [%r28+276];
	ld.shared.f32 	%f207, [%r30+96];
	mul.f32 	%f339, %f206, %f207;
$L__BB0_31:
	setp.gt.u32 	%p30, %r160, 15;
	add.f32 	%f58, %f34, %f339;
	mov.f32 	%f340, 0f00000000;
	@%p30 bra 	$L__BB0_33;
	ld.shared.f32 	%f209, [%r28+276];
	ld.shared.f32 	%f210, [%r30+68];
	mul.f32 	%f340, %f209, %f210;
$L__BB0_33:
	setp.gt.u32 	%p31, %r160, 15;
	add.f32 	%f61, %f37, %f340;
	mov.f32 	%f341, 0f00000000;
	@%p31 bra 	$L__BB0_35;
	ld.shared.f32 	%f212, [%r28+276];
	ld.shared.f32 	%f213, [%r30+100];
	mul.f32 	%f341, %f212, %f213;
$L__BB0_35:
	setp.gt.u32 	%p32, %r160, 15;
	add.f32 	%f64, %f40, %f341;
	mov.f32 	%f342, 0f00000000;
	@%p32 bra 	$L__BB0_37;
	ld.shared.f32 	%f215, [%r28+8];
	ld.shared.f32 	%f216, [%r30+128];
	mul.f32 	%f342, %f215, %f216;
$L__BB0_37:
	setp.gt.u32 	%p33, %r160, 15;
	add.f32 	%f67, %f43, %f342;
	mov.f32 	%f343, 0f00000000;
	@%p33 bra 	$L__BB0_39;
	ld.shared.f32 	%f218, [%r28+8];
	ld.shared.f32 	%f219, [%r30+160];
	mul.f32 	%f343, %f218, %f219;
$L__BB0_39:
	setp.gt.u32 	%p34, %r160, 15;
	add.f32 	%f70, %f46, %f343;
	mov.f32 	%f344, 0f00000000;
	@%p34 bra 	$L__BB0_41;
	ld.shared.f32 	%f221, [%r28+8];
	ld.shared.f32 	%f222, [%r30+132];
	mul.f32 	%f344, %f221, %f222;
$L__BB0_41:
	setp.gt.u32 	%p35, %r160, 15;
	add.f32 	%f73, %f49, %f344;
	mov.f32 	%f345, 0f00000000;
	@%p35 bra 	$L__BB0_43;
	ld.shared.f32 	%f224, [%r28+8];
	ld.shared.f32 	%f225, [%r30+164];
	mul.f32 	%f345, %f224, %f225;
$L__BB0_43:
	setp.gt.u32 	%p36, %r160, 15;
	add.f32 	%f76, %f52, %f345;
	mov.f32 	%f346, 0f00000000;
	@%p36 bra 	$L__BB0_45;
	ld.shared.f32 	%f227, [%r28+280];
	ld.shared.f32 	%f228, [%r30+128];
	mul.f32 	%f346, %f227, %f228;
$L__BB0_45:
	setp.gt.u32 	%p37, %r160, 15;
	add.f32 	%f79, %f55, %f346;
	mov.f32 	%f347, 0f00000000;
	@%p37 bra 	$L__BB0_47;
	ld.shared.f32 	%f230, [%r28+280];
	ld.shared.f32 	%f231, [%r30+160];
	mul.f32 	%f347, %f230, %f231;
$L__BB0_47:
	setp.gt.u32 	%p38, %r160, 15;
	add.f32 	%f82, %f58, %f347;
	mov.f32 	%f348, 0f00000000;
	@%p38 bra 	$L__BB0_49;
	ld.shared.f32 	%f233, [%r28+280];
	ld.shared.f32 	%f234, [%r30+132];
	mul.f32 	%f348, %f233, %f234;
$L__BB0_49:
	setp.gt.u32 	%p39, %r160, 15;
	add.f32 	%f85, %f61, %f348;
	mov.f32 	%f349, 0f00000000;
	@%p39 bra 	$L__BB0_51;
	ld.shared.f32 	%f236, [%r28+280];
	ld.shared.f32 	%f237, [%r30+164];
	mul.f32 	%f349, %f236, %f237;
$L__BB0_51:
	setp.gt.u32 	%p40, %r160, 15;
	add.f32 	%f88, %f64, %f349;
	mov.f32 	%f350, 0f00000000;
	@%p40 bra 	$L__BB0_53;
	ld.shared.f32 	%f239, [%r28+12];
	ld.shared.f32 	%f240, [%r30+192];
	mul.f32 	%f350, %f239, %f240;
$L__BB0_53:
	setp.gt.u32 	%p41, %r160, 15;
	add.f32 	%f325, %f67, %f350;
	mov.f32 	%f351, 0f00000000;
	@%p41 bra 	$L__BB0_55;
	ld.shared.f32 	%f242, [%r28+12];
	ld.shared.f32 	%f243, [%r30+224];
	mul.f32 	%f351, %f242, %f243;
$L__BB0_55:
	setp.gt.u32 	%p42, %r160, 15;
	add.f32 	%f317, %f70, %f351;
	mov.f32 	%f352, 0f00000000;
	@%p42 bra 	$L__BB0_57;
	ld.shared.f32 	%f245, [%r28+12];
	ld.shared.f32 	%f246, [%r30+196];
	mul.f32 	%f352, %f245, %f246;
$L__BB0_57:
	setp.gt.u32 	%p43, %r160, 15;
	add.f32 	%f324, %f73, %f352;
	mov.f32 	%f353, 0f00000000;
	@%p43 bra 	$L__BB0_59;
	ld.shared.f32 	%f248, [%r28+12];
	ld.shared.f32 	%f249, [%r30+228];
	mul.f32 	%f353, %f248, %f249;
$L__BB0_59:
	setp.gt.u32 	%p44, %r160, 15;
	add.f32 	%f316, %f76, %f353;
	mov.f32 	%f354, 0f00000000;
	@%p44 bra 	$L__BB0_61;
	ld.shared.f32 	%f251, [%r28+284];
	ld.shared.f32 	%f252, [%r30+192];
	mul.f32 	%f354, %f251, %f252;
$L__BB0_61:
	setp.gt.u32 	%p45, %r160, 15;
	add.f32 	%f323, %f79, %f354;
	mov.f32 	%f355, 0f00000000;
	@%p45 bra 	$L__BB0_63;
	ld.shared.f32 	%f254, [%r28+284];
	ld.shared.f32 	%f255, [%r30+224];
	mul.f32 	%f355, %f254, %f255;
$L__BB0_63:
	setp.gt.u32 	%p46, %r160, 15;
	add.f32 	%f315, %f82, %f355;
	mov.f32 	%f356, 0f00000000;
	@%p46 bra 	$L__BB0_65;
	ld.shared.f32 	%f257, [%r28+284];
	ld.shared.f32 	%f258, [%r30+196];
	mul.f32 	%f356, %f257, %f258;
$L__BB0_65:
	setp.gt.u32 	%p47, %r160, 15;
	add.f32 	%f322, %f85, %f356;
	mov.f32 	%f357, 0f00000000;
	@%p47 bra 	$L__BB0_67;
	ld.shared.f32 	%f260, [%r28+284];
	ld.shared.f32 	%f261, [%r30+228];
	mul.f32 	%f357, %f260, %f261;
$L__BB0_67:
	add.f32 	%f314, %f88, %f357;
	ld.shared.f32 	%f262, [%r28+256];
	ld.shared.f32 	%f263, [%r30+4096];
	fma.rn.f32 	%f264, %f262, %f263, %f321;
	ld.shared.f32 	%f265, [%r30+4128];
	fma.rn.f32 	%f266, %f262, %f265, %f313;
	ld.shared.f32 	%f267, [%r30+4100];
	fma.rn.f32 	%f268, %f262, %f267, %f320;
	ld.shared.f32 	%f269, [%r30+4132];
	fma.rn.f32 	%f270, %f262, %f269, %f312;
	ld.shared.f32 	%f271, [%r28+528];
	fma.rn.f32 	%f272, %f271, %f263, %f319;
	fma.rn.f32 	%f273, %f271, %f265, %f311;
	fma.rn.f32 	%f274, %f271, %f267, %f318;
	fma.rn.f32 	%f275, %f271, %f269, %f310;
	ld.shared.f32 	%f276, [%r28+260];
	ld.shared.f32 	%f277, [%r30+4160];
	fma.rn.f32 	%f278, %f276, %f277, %f264;
	ld.shared.f32 	%f279, [%r30+4192];
	fma.rn.f32 	%f280, %f276, %f279, %f266;
	ld.shared.f32 	%f281, [%r30+4164];
	fma.rn.f32 	%f282, %f276, %f281, %f268;
	ld.shared.f32 	%f283, [%r30+4196];
	fma.rn.f32 	%f284, %f276, %f283, %f270;
	ld.shared.f32 	%f285, [%r28+532];
	fma.rn.f32 	%f286, %f285, %f277, %f272;
	fma.rn.f32 	%f287, %f285, %f279, %f273;
	fma.rn.f32 	%f288, %f285, %f281, %f274;
	fma.rn.f32 	%f289, %f285, %f283, %f275;
	ld.shared.f32 	%f290, [%r28+264];
	ld.shared.f32 	%f291, [%r30+4224];
	fma.rn.f32 	%f292, %f290, %f291, %f278;
	ld.shared.f32 	%f293, [%r30+4256];
	fma.rn.f32 	%f294, %f290, %f293, %f280;
	ld.shared.f32 	%f295, [%r30+4228];
	fma.rn.f32 	%f296, %f290, %f295, %f282;
	ld.shared.f32 	%f297, [%r30+4260];
	fma.rn.f32 	%f298, %f290, %f297, %f284;
	ld.shared.f32 	%f299, [%r28+536];
	fma.rn.f32 	%f300, %f299, %f291, %f286;
	fma.rn.f32 	%f301, %f299, %f293, %f287;
	fma.rn.f32 	%f302, %f299, %f295, %f288;
	fma.rn.f32 	%f303, %f299, %f297, %f289;
	ld.shared.f32 	%f304, [%r28+268];
	ld.shared.f32 	%f305, [%r30+4288];
	fma.rn.f32 	%f321, %f304, %f305, %f292;
	ld.shared.f32 	%f306, [%r30+4320];
	fma.rn.f32 	%f313, %f304, %f306, %f294;
	ld.shared.f32 	%f307, [%r30+4292];
	fma.rn.f32 	%f320, %f304, %f307, %f296;
	ld.shared.f32 	%f308, [%r30+4324];
	fma.rn.f32 	%f312, %f304, %f308, %f298;
	ld.shared.f32 	%f309, [%r28+540];
	fma.rn.f32 	%f319, %f309, %f305, %f300;
	fma.rn.f32 	%f311, %f309, %f306, %f301;
	fma.rn.f32 	%f318, %f309, %f307, %f302;
	fma.rn.f32 	%f310, %f309, %f308, %f303;
	add.s32 	%r160, %r160, 1;
	setp.ne.s32 	%p48, %r160, 64;
	@%p48 bra 	$L__BB0_1;
	cvta.to.global.u64 	%rd112, %rd4;
	mul.lo.s32 	%r149, %r1, 200704;
	shr.u32 	%r150, %r4, 3;
	shl.b32 	%r151, %r2, 6;
	and.b32  	%r152, %r151, 15360;
	shl.b32 	%r153, %r27, 9;
	and.b32  	%r154, %r153, 512;
	mad.lo.s32 	%r155, %r150, 14336, %r149;
	or.b32  	%r156, %r155, %r24;
	add.s32 	%r157, %r156, %r29;
	add.s32 	%r158, %r157, %r152;
	or.b32  	%r159, %r158, %r154;
	mul.wide.u32 	%rd113, %r159, 4;
	add.s64 	%rd114, %rd112, %rd113;
	st.global.f32 	[%rd114], %f325;
	st.global.f32 	[%rd114+32], %f317;
	st.global.f32 	[%rd114+4], %f324;
	st.global.f32 	[%rd114+36], %f316;
	st.global.f32 	[%rd114+1024], %f323;
	st.global.f32 	[%rd114+1056], %f315;
	st.global.f32 	[%rd114+1028], %f322;
	st.global.f32 	[%rd114+1060], %f314;
	st.global.f32 	[%rd114+3211264], %f321;
	st.global.f32 	[%rd114+3211296], %f313;
	st.global.f32 	[%rd114+3211268], %f320;
	st.global.f32 	[%rd114+3211300], %f312;
	st.global.f32 	[%rd114+3212288], %f319;
	st.global.f32 	[%rd114+3212320], %f311;
	st.global.f32 	[%rd114+3212292], %f318;
	st.global.f32 	[%rd114+3212324], %f310;
	ret;

}


// ===== COMPILED SASS (sm_100) =====

	.target	sm_100

	.elftype	@"ET_EXEC"


//--------------------- .note.nv.tkinfo           --------------------------
	.section	.note.nv.tkinfo,"",@"SHT_NOTE"
	.sectionflags	@"SHF_NOTE_NV_TKINFO"
	.tkinfo
        /*0018*/ 	.word	0x00000002
        /*0030*/ 	.string	""
        /*0030*/ 	.string	"ptxas"
        /*0030*/ 	.string	"Cuda compilation tools, release 13.0, V13.0.88"
        /*0030*/ 	.string	"Build cuda_13.0.r13.0/compiler.36424714_0"
        /*0030*/ 	.string	"-arch sm_100 -m 64 "



//--------------------- .note.nv.cuinfo           --------------------------
	.section	.note.nv.cuinfo,"",@"SHT_NOTE"
	.sectionflags	@"SHF_NOTE_NV_CUINFO"
        /*0018*/ 	.short	0x0002
        /*001a*/ 	.short	0x0064
        /*001c*/ 	.short	0x0082
	.zero		2


//--------------------- .nv.info                  --------------------------
	.section	.nv.info,"",@"SHT_CUDA_INFO"
	.align	4


	//----- nvinfo : EIATTR_REGCOUNT
	.align		4
        /*0000*/ 	.byte	0x04, 0x2f
        /*0002*/ 	.short	(.L_1 - .L_0)
	.align		4
.L_0:
        /*0004*/ 	.word	index@(default_function_kernel0)
        /*0008*/ 	.word	0x00000040


	//----- nvinfo : EIATTR_FRAME_SIZE
	.align		4
.L_1:
        /*000c*/ 	.byte	0x04, 0x11
        /*000e*/ 	.short	(.L_3 - .L_2)
	.align		4
.L_2:
        /*0010*/ 	.word	index@(default_function_kernel0)
        /*0014*/ 	.word	0x00000000


	//----- nvinfo : EIATTR_MIN_STACK_SIZE
	.align		4
.L_3:
        /*0018*/ 	.byte	0x04, 0x12
        /*001a*/ 	.short	(.L_5 - .L_4)
	.align		4
.L_4:
        /*001c*/ 	.word	index@(default_function_kernel0)
        /*0020*/ 	.word	0x00000000
.L_5:


//--------------------- .nv.compat                --------------------------
	.section	.nv.compat,"",@"SHT_CUDA_COMPAT_INFO"
	.align	4
        /*0000*/ 	.byte	0x02, 0x09, 0x00, 0x00, 0x02, 0x02, 0x01, 0x00, 0x02, 0x05, 0x05, 0x00, 0x03, 0x07, 0x01, 0x01
        /*0010*/ 	.byte	0x02, 0x03, 0x00, 0x00, 0x02, 0x06, 0x01, 0x00, 0x04, 0x0b, 0x08, 0x00, 0x09, 0x00, 0x00, 0x00
        /*0020*/ 	.byte	0x00, 0x00, 0x00, 0x00


//--------------------- .nv.info.default_function_kernel0 --------------------------
	.section	.nv.info.default_function_kernel0,"",@"SHT_CUDA_INFO"
	.sectionflags	@""
	.align	4


	//----- nvinfo : EIATTR_CUDA_API_VERSION
	.align		4
        /*0000*/ 	.byte	0x04, 0x37
        /*0002*/ 	.short	(.L_7 - .L_6)
.L_6:
        /*0004*/ 	.word	0x00000082


	//----- nvinfo : EIATTR_KPARAM_INFO
	.align		4
.L_7:
        /*0008*/ 	.byte	0x04, 0x17
        /*000a*/ 	.short	(.L_9 - .L_8)
.L_8:
        /*000c*/ 	.word	0x00000000
        /*0010*/ 	.short	0x0002
        /*0012*/ 	.short	0x0010
        /*0014*/ 	.byte	0x00, 0xf5, 0x21, 0x00


	//----- nvinfo : EIATTR_KPARAM_INFO
	.align		4
.L_9:
        /*0018*/ 	.byte	0x04, 0x17
        /*001a*/ 	.short	(.L_11 - .L_10)
.L_10:
        /*001c*/ 	.word	0x00000000
        /*0020*/ 	.short	0x0001
        /*0022*/ 	.short	0x0008
        /*0024*/ 	.byte	0x00, 0xf5, 0x21, 0x00


	//----- nvinfo : EIATTR_KPARAM_INFO
	.align		4
.L_11:
        /*0028*/ 	.byte	0x04, 0x17
        /*002a*/ 	.short	(.L_13 - .L_12)
.L_12:
        /*002c*/ 	.word	0x00000000
        /*0030*/ 	.short	0x0000
        /*0032*/ 	.short	0x0000
        /*0034*/ 	.byte	0x00, 0xf5, 0x21, 0x00


	//----- nvinfo : EIATTR_SPARSE_MMA_MASK
	.align		4
.L_13:
        /*0038*/ 	.byte	0x03, 0x50
        /*003a*/ 	.short	0x0000


	//----- nvinfo : EIATTR_MAXREG_COUNT
	.align		4
        /*003c*/ 	.byte	0x03, 0x1b
        /*003e*/ 	.short	0x00ff


	//----- nvinfo : EIATTR_NUM_BARRIERS
	.align		4
        /*0040*/ 	.byte	0x02, 0x4c
        /*0042*/ 	.byte	0x01
	.zero		1


	//----- nvinfo : EIATTR_MERCURY_ISA_VERSION
	.align		4
        /*0044*/ 	.byte	0x03, 0x5f
        /*0046*/ 	.short	0x0101


	//----- nvinfo : EIATTR_VRC_CTA_INIT_COUNT
	.align		4
        /*0048*/ 	.byte	0x02, 0x4a
	.zero		1
	.zero		1


	//----- nvinfo : EIATTR_EXIT_INSTR_OFFSETS
	.align		4
        /*004c*/ 	.byte	0x04, 0x1c
        /*004e*/ 	.short	(.L_15 - .L_14)


	//   ....[0]....
.L_14:
        /*0050*/ 	.word	0x00002f20


	//----- nvinfo : EIATTR_MAX_THREADS
	.align		4
.L_15:
        /*0054*/ 	.byte	0x04, 0x05
        /*0056*/ 	.short	(.L_17 - .L_16)
.L_16:
        /*0058*/ 	.word	0x00000070
        /*005c*/ 	.word	0x00000001
        /*0060*/ 	.word	0x00000001


	//----- nvinfo : EIATTR_CBANK_PARAM_SIZE
	.align		4
.L_17:
        /*0064*/ 	.byte	0x03, 0x19
        /*0066*/ 	.short	0x0018


	//----- nvinfo : EIATTR_PARAM_CBANK
	.align		4
        /*0068*/ 	.byte	0x04, 0x0a
        /*006a*/ 	.short	(.L_19 - .L_18)
	.align		4
.L_18:
        /*006c*/ 	.word	index@(.nv.constant0.default_function_kernel0)
        /*0070*/ 	.short	0x0380
        /*0072*/ 	.short	0x0018


	//----- nvinfo : EIATTR_SW_WAR
	.align		4
.L_19:
        /*0074*/ 	.byte	0x04, 0x36
        /*0076*/ 	.short	(.L_21 - .L_20)
.L_20:
        /*0078*/ 	.word	0x00000008
.L_21:


//--------------------- .nv.callgraph             --------------------------
	.section	.nv.callgraph,"",@"SHT_CUDA_CALLGRAPH"
	.align	4
	.sectionentsize	8
	.align		4
        /*0000*/ 	.word	0x00000000
	.align		4
        /*0004*/ 	.word	0xffffffff
	.align		4
        /*0008*/ 	.word	0x00000000
	.align		4
        /*000c*/ 	.word	0xfffffffe
	.align		4
        /*0010*/ 	.word	0x00000000
	.align		4
        /*0014*/ 	.word	0xfffffffd
	.align		4
        /*0018*/ 	.word	0x00000000
	.align		4
        /*001c*/ 	.word	0xfffffffc


//--------------------- .text.default_function_kernel0 --------------------------
	.section	.text.default_function_kernel0,"ax",@progbits
	.align	128
        .global         default_function_kernel0
        .type           default_function_kernel0,@function
        .size           default_function_kernel0,(.L_x_2 - default_function_kernel0)
        .other          default_function_kernel0,@"STO_CUDA_ENTRY STV_DEFAULT"
default_function_kernel0:
.text.default_function_kernel0:
[----:B------:R-:W-:Y:S08]  /*0000*/  LDC R1, c[0x0][0x37c] ;  /* 0x0000df00ff017b82 */ /* 0x000ff00000000800 */
[----:B------:R-:W0:Y:S01]  /*0010*/  S2UR UR7, SR_CTAID.X ;  /* 0x00000000000779c3 */ /* 0x000e220000002500 */
[----:B------:R-:W1:Y:S01]  /*0020*/  S2R R16, SR_TID.X ;  /* 0x0000000000107919 */ /* 0x000e620000002100 */
[----:B------:R-:W-:Y:S01]  /*0030*/  UMOV UR8, 0x400 ;  /* 0x0000040000087882 */ /* 0x000fe20000000000 */
[----:B------:R-:W-:Y:S01]  /*0040*/  IMAD.MOV.U32 R60, RZ, RZ, RZ ;  /* 0x000000ffff3c7224 */ /* 0x000fe200078e00ff */
[----:B------:R-:W-:Y:S01]  /*0050*/  UIADD3 UR8, UPT, UPT, UR8, 0x3b80, URZ ;  /* 0x00003b8008087890 */ /* 0x000fe2000fffe0ff */
[----:B------:R-:W-:-:S02]  /*0060*/  CS2R R54, SRZ ;  /* 0x0000000000367805 */ /* 0x000fc4000001ff00 */
[----:B------:R-:W-:Y:S02]  /*0070*/  CS2R R52, SRZ ;  /* 0x0000000000347805 */ /* 0x000fe4000001ff00 */
[----:B------:R-:W-:Y:S01]  /*0080*/  CS2R R56, SRZ ;  /* 0x0000000000387805 */ /* 0x000fe2000001ff00 */
[----:B------:R-:W2:Y:S01]  /*0090*/  S2UR UR9, SR_CgaCtaId ;  /* 0x00000000000979c3 */ /* 0x000ea20000008800 */
[----:B------:R-:W-:Y:S01]  /*00a0*/  IMAD.MOV.U32 R43, RZ, RZ, RZ ;  /* 0x000000ffff2b7224 */ /* 0x000fe200078e00ff */
[----:B------:R-:W-:Y:S01]  /*00b0*/  MOV R44, RZ ;  /* 0x000000ff002c7202 */ /* 0x000fe20000000f00 */
[----:B------:R-:W3:Y:S01]  /*00c0*/  LDCU.64 UR12, c[0x0][0x358] ;  /* 0x00006b00ff0c77ac */ /* 0x000ee20008000a00 */
[----:B------:R-:W4:Y:S01]  /*00d0*/  LDCU.64 UR14, c[0x0][0x380] ;  /* 0x00007000ff0e77ac */ /* 0x000f220008000a00 */
[----:B0-----:R-:W-:-:S04]  /*00e0*/  UIMAD.WIDE.U32 UR4, UR7, -0x6db6db6d, URZ ;  /* 0x92492493070478a5 */ /* 0x001fc8000f8e00ff */
[----:B------:R-:W-:-:S04]  /*00f0*/  USHF.R.U32.HI UR5, URZ, 0x7, UR5 ;  /* 0x00000007ff057899 */ /* 0x000fc80008011605 */
[----:B------:R-:W-:Y:S01]  /*0100*/  UIMAD UR6, UR5, -0xe0, UR7 ;  /* 0xffffff20050678a4 */ /* 0x000fe2000f8e0207 */
[C---:B-1----:R-:W-:Y:S01]  /*0110*/  ISETP.GE.U32.AND P4, PT, R16.reuse, 0x40, PT ;  /* 0x000000401000780c */ /* 0x042fe20003f86070 */
[C---:B------:R-:W-:Y:S01]  /*0120*/  VIADD R0, R16.reuse, 0x620 ;  /* 0x0000062010007836 */ /* 0x040fe20000000000 */
[C---:B------:R-:W-:Y:S01]  /*0130*/  IADD3 R2, PT, PT, R16.reuse, 0x4, RZ ;  /* 0x0000000410027810 */ /* 0x040fe20007ffe0ff */
[----:B------:R-:W-:Y:S01]  /*0140*/  USHF.R.U32.HI UR4, URZ, 0x4, UR6 ;  /* 0x00000004ff047899 */ /* 0x000fe20008011606 */
[C---:B------:R-:W-:Y:S01]  /*0150*/  VIADD R3, R16.reuse, 0xd90 ;  /* 0x00000d9010037836 */ /* 0x040fe20000000000 */
[----:B------:R-:W-:Y:S01]  /*0160*/  ISETP.GE.U32.AND P2, PT, R16, 0x30, PT ;  /* 0x000000301000780c */ /* 0x000fe20003f46070 */
[----:B------:R-:W-:Y:S01]  /*0170*/  USHF.L.U32 UR7, UR7, 0x4, URZ ;  /* 0x0000000407077899 */ /* 0x000fe200080006ff */
[----:B------:R-:W-:Y:S01]  /*0180*/  LOP3.LUT R0, R0, 0xffff, RZ, 0xc0, !PT ;  /* 0x0000ffff00007812 */ /* 0x000fe200078ec0ff */
[----:B------:R-:W-:Y:S01]  /*0190*/  UIMAD UR4, UR5, 0xc4, UR4 ;  /* 0x000000c4050478a4 */ /* 0x000fe2000f8e0204 */
[----:B------:R-:W-:Y:S01]  /*01a0*/  LOP3.LUT R3, R3, 0xffff, RZ, 0xc0, !PT ;  /* 0x0000ffff03037812 */ /* 0x000fe200078ec0ff */
[C---:B------:R-:W-:Y:S01]  /*01b0*/  VIADD R40, R16.reuse, 0x8 ;  /* 0x0000000810287836 */ /* 0x040fe20000000000 */
[----:B------:R-:W-:Y:S01]  /*01c0*/  ISETP.GT.U32.AND P0, PT, R16, 0x2f, PT ;  /* 0x0000002f1000780c */ /* 0x000fe20003f04070 */
[----:B------:R-:W-:Y:S01]  /*01d0*/  UIMAD UR4, UR4, 0x500, URZ ;  /* 0x00000500040478a4 */ /* 0x000fe2000f8e02ff */
[----:B------:R-:W-:Y:S01]  /*01e0*/  IMAD R0, R0, 0xf1, RZ ;  /* 0x000000f100007824 */ /* 0x000fe200078e02ff */
[C---:B------:R-:W-:Y:S01]  /*01f0*/  ISETP.GE.U32.AND P3, PT, R16.reuse, 0x34, PT ;  /* 0x000000341000780c */ /* 0x040fe20003f66070 */
[C---:B------:R-:W-:Y:S01]  /*0200*/  @P4 VIADD R2, R16.reuse, 0xffffffc0 ;  /* 0xffffffc010024836 */ /* 0x040fe20000000000 */
[----:B------:R-:W-:Y:S01]  /*0210*/  ISETP.GT.U32.AND P1, PT, R16, 0x33, PT ;  /* 0x000000331000780c */ /* 0x000fe20003f24070 */
[----:B------:R-:W-:Y:S01]  /*0220*/  IMAD R4, R3, 0xf1, RZ ;  /* 0x000000f103047824 */ /* 0x000fe200078e02ff */
[----:B------:R-:W-:Y:S01]  /*0230*/  SHF.R.U32.HI R0, RZ, 0x10, R0 ;  /* 0x00000010ff007819 */ /* 0x000fe20000011600 */
[----:B------:R-:W-:Y:S01]  /*0240*/  VIADD R3, R2, UR4 ;  /* 0x0000000402037c36 */ /* 0x000fe20008000000 */
[C---:B------:R-:W-:Y:S01]  /*0250*/  IADD3 R5, PT, PT, R16.reuse, 0x10, RZ ;  /* 0x0000001010057810 */ /* 0x040fe20007ffe0ff */
[----:B------:R-:W-:Y:S01]  /*0260*/  ULOP3.LUT UR7, UR7, 0xf0, URZ, 0xc0, !UPT ;  /* 0x000000f007077892 */ /* 0x000fe2000f8ec0ff */
[----:B------:R-:W-:Y:S01]  /*0270*/  SHF.R.U32.HI R2, RZ, 0x10, R4 ;  /* 0x00000010ff027819 */ /* 0x000fe20000011604 */
[C---:B------:R-:W-:Y:S01]  /*0280*/  VIADD R4, R16.reuse, 0x850 ;  /* 0x0000085010047836 */ /* 0x040fe20000000000 */
[----:B------:R-:W-:Y:S01]  /*0290*/  PRMT R15, R16, 0x9910, RZ ;  /* 0x00009910100f7816 */ /* 0x000fe200000000ff */
[--C-:B------:R-:W-:Y:S01]  /*02a0*/  IMAD R14, R0, 0x4600, R3.reuse ;  /* 0x00004600000e7824 */ /* 0x100fe200078e0203 */
[----:B------:R-:W-:Y:S01]  /*02b0*/  MOV R8, UR4 ;  /* 0x0000000400087c02 */ /* 0x000fe20008000f00 */
[----:B------:R-:W-:Y:S01]  /*02c0*/  IMAD R6, R2, 0x4600, R3 ;  /* 0x0000460002067824 */ /* 0x000fe200078e0203 */
[C---:B------:R-:W-:Y:S01]  /*02d0*/  IADD3 R3, PT, PT, R16.reuse, 0xd0, RZ ;  /* 0x000000d010037810 */ /* 0x040fe20007ffe0ff */
[----:B------:R-:W-:Y:S01]  /*02e0*/  VIADD R0, R16, 0xe0 ;  /* 0x000000e010007836 */ /* 0x000fe20000000000 */
[----:B------:R-:W-:Y:S01]  /*02f0*/  LOP3.LUT R4, R4, 0xffff, RZ, 0xc0, !PT ;  /* 0x0000ffff04047812 */ /* 0x000fe200078ec0ff */
[C---:B------:R-:W-:Y:S01]  /*0300*/  @P4 VIADD R3, R16.reuse, 0xffc0 ;  /* 0x0000ffc010034836 */ /* 0x040fe20000000000 */
[C---:B------:R-:W-:Y:S01]  /*0310*/  IADD3 R2, PT, PT, R16.reuse, 0x14, RZ ;  /* 0x0000001410027810 */ /* 0x040fe20007ffe0ff */
[C---:B------:R-:W-:Y:S01]  /*0320*/  @P2 VIADD R0, R16.reuse, 0xffd0 ;  /* 0x0000ffd010002836 */ /* 0x040fe20000000000 */
[C---:B------:R-:W-:Y:S01]  /*0330*/  IADD3 R29, PT, PT, R16.reuse, 0xc, RZ ;  /* 0x0000000c101d7810 */ /* 0x040fe20007ffe0ff */
[----:B------:R-:W-:Y:S01]  /*0340*/  @P2 VIADD R2, R16, 0xffffffd0 ;  /* 0xffffffd010022836 */ /* 0x000fe20000000000 */
[----:B------:R-:W-:Y:S01]  /*0350*/  LOP3.LUT R3, R3, 0xffff, RZ, 0xc0, !PT ;  /* 0x0000ffff03037812 */ /* 0x000fe200078ec0ff */
[----:B------:R-:W-:Y:S01]  /*0360*/  IMAD R4, R4, 0xf1, RZ ;  /* 0x000000f104047824 */ /* 0x000fe200078e02ff */
[----:B------:R-:W-:Y:S01]  /*0370*/  LOP3.LUT R0, R0, 0xffff, RZ, 0xc0, !PT ;  /* 0x0000ffff00007812 */ /* 0x000fe200078ec0ff */
[----:B------:R-:W-:Y:S01]  /*0380*/  @P3 VIADD R5, R16, 0xffffffcc ;  /* 0xffffffcc10053836 */ /* 0x000fe20000000000 */
[----:B------:R-:W-:Y:S01]  /*0390*/  IADD3 R2, PT, PT, R2, UR4, RZ ;  /* 0x0000000402027c10 */ /* 0x000fe2000fffe0ff */
[----:B------:R-:W-:Y:S01]  /*03a0*/  IMAD R13, R3, 0xf0f1, RZ ;  /* 0x0000f0f1030d7824 */ /* 0x000fe200078e02ff */
[----:B------:R-:W-:Y:S01]  /*03b0*/  SHF.R.U32.HI R3, RZ, 0x10, R4 ;  /* 0x00000010ff037819 */ /* 0x000fe20000011604 */
[----:B------:R-:W-:Y:S01]  /*03c0*/  IMAD R11, R0, 0xf0f1, RZ ;  /* 0x0000f0f1000b7824 */ /* 0x000fe200078e02ff */
[----:B------:R-:W-:Y:S01]  /*03d0*/  ISETP.GE.U32.AND P2, PT, R16, 0x10, PT ;  /* 0x000000101000780c */ /* 0x000fe20003f46070 */
[C---:B------:R-:W-:Y:S01]  /*03e0*/  VIADD R0, R2.reuse, 0x4600 ;  /* 0x0000460002007836 */ /* 0x040fe20000000000 */
[----:B------:R-:W-:Y:S01]  /*03f0*/  @!P0 IADD3 R0, PT, PT, R2, RZ, RZ ;  /* 0x000000ff02008210 */ /* 0x000fe20007ffe0ff */
[----:B------:R-:W-:Y:S01]  /*0400*/  IMAD R12, R3, 0x4600, R2 ;  /* 0x00004600030c7824 */ /* 0x000fe200078e0202 */
[----:B------:R-:W-:Y:S01]  /*0410*/  SHF.R.U32.HI R11, RZ, 0x16, R11 ;  /* 0x00000016ff0b7819 */ /* 0x000fe2000001160b */
[C---:B------:R-:W-:Y:S01]  /*0420*/  VIADD R2, R16.reuse, 0x310 ;  /* 0x0000031010027836 */ /* 0x040fe20000000000 */
[C---:B------:R-:W-:Y:S01]  /*0430*/  IADD3 R3, PT, PT, R16.reuse, 0x930, RZ ;  /* 0x0000093010037810 */ /* 0x040fe20007ffe0ff */
[----:B------:R-:W-:Y:S01]  /*0440*/  VIADD R42, R5, 0x140 ;  /* 0x00000140052a7836 */ /* 0x000fe20000000000 */
[----:B------:R-:W-:Y:S01]  /*0450*/  SHF.R.U32.HI R13, RZ, 0x16, R13 ;  /* 0x00000016ff0d7819 */ /* 0x000fe2000001160d */
[----:B------:R-:W-:Y:S01]  /*0460*/  IMAD R12, R11, 0x140, R12 ;  /* 0x000001400b0c7824 */ /* 0x000fe200078e020c */
[----:B------:R-:W-:Y:S01]  /*0470*/  ISETP.GE.U32.AND P0, PT, R16, 0x60, PT ;  /* 0x000000601000780c */ /* 0x000fe20003f06070 */
[----:B------:R-:W-:Y:S01]  /*0480*/  @!P1 IMAD.MOV R42, RZ, RZ, R5 ;  /* 0x000000ffff2a9224 */ /* 0x000fe200078e0205 */
[----:B------:R-:W-:Y:S01]  /*0490*/  LOP3.LUT R5, R3, 0xffff, RZ, 0xc0, !PT ;  /* 0x0000ffff03057812 */ /* 0x000fe200078ec0ff */
[----:B------:R-:W-:Y:S01]  /*04a0*/  IMAD R11, R11, 0x140, R0 ;  /* 0x000001400b0b7824 */ /* 0x000fe200078e0200 */
[----:B------:R-:W-:Y:S01]  /*04b0*/  LOP3.LUT R3, R2, 0xffff, RZ, 0xc0, !PT ;  /* 0x0000ffff02037812 */ /* 0x000fe200078ec0ff */
[C---:B------:R-:W-:Y:S01]  /*04c0*/  VIADD R0, R16.reuse, 0x1c0 ;  /* 0x000001c010007836 */ /* 0x040fe20000000000 */
[C---:B------:R-:W-:Y:S01]  /*04d0*/  ISETP.GE.U32.AND P1, PT, R16.reuse, 0x20, PT ;  /* 0x000000201000780c */ /* 0x040fe20003f26070 */
[----:B------:R-:W-:Y:S01]  /*04e0*/  IMAD R15, R15, 0x79, RZ ;  /* 0x000000790f0f7824 */ /* 0x000fe200078e02ff */
[----:B------:R-:W-:Y:S01]  /*04f0*/  SHF.L.U32 R45, R16, 0x3, RZ ;  /* 0x00000003102d7819 */ /* 0x000fe200000006ff */
[----:B------:R-:W-:Y:S01]  /*0500*/  IMAD R3, R3, 0xf1, RZ ;  /* 0x000000f103037824 */ /* 0x000fe200078e02ff */
[----:B------:R-:W-:Y:S01]  /*0510*/  LOP3.LUT R4, R0, 0xffff, RZ, 0xc0, !PT ;  /* 0x0000ffff00047812 */ /* 0x000fe200078ec0ff */
[----:B------:R-:W-:Y:S01]  /*0520*/  IMAD R5, R5, 0xf1, RZ ;  /* 0x000000f105057824 */ /* 0x000fe200078e02ff */
[C---:B------:R-:W-:Y:S01]  /*0530*/  LOP3.LUT R0, R16.reuse, 0xa80, RZ, 0xfc, !PT ;  /* 0x00000a8010007812 */ /* 0x040fe200078efcff */
[----:B------:R-:W-:Y:S01]  /*0540*/  IMAD R14, R13, 0x140, R14 ;  /* 0x000001400d0e7824 */ /* 0x000fe200078e020e */
[----:B------:R-:W-:Y:S01]  /*0550*/  IADD3 R41, PT, PT, R16, 0x18, RZ ;  /* 0x0000001810297810 */ /* 0x000fe20007ffe0ff */
[----:B------:R-:W-:Y:S01]  /*0560*/  IMAD R2, R4, 0xf1, RZ ;  /* 0x000000f104027824 */ /* 0x000fe200078e02ff */
[----:B------:R-:W-:Y:S01]  /*0570*/  SHF.R.U32.HI R4, RZ, 0x10, R3 ;  /* 0x00000010ff047819 */ /* 0x000fe20000011603 */
[----:B------:R-:W-:Y:S01]  /*0580*/  VIADD R3, R15, 0x12e8 ;  /* 0x000012e80f037836 */ /* 0x000fe20000000000 */
[----:B------:R-:W-:Y:S01]  /*0590*/  LOP3.LUT R10, R0, 0xffff, RZ, 0xc0, !PT ;  /* 0x0000ffff000a7812 */ /* 0x000fe200078ec0ff */
[----:B------:R-:W-:Y:S01]  /*05a0*/  IMAD R13, R13, 0x140, R6 ;  /* 0x000001400d0d7824 */ /* 0x000fe200078e0206 */
[----:B------:R-:W-:Y:S01]  /*05b0*/  SHF.R.U32.HI R0, RZ, 0x10, R5 ;  /* 0x00000010ff007819 */ /* 0x000fe20000011605 */
[----:B------:R-:W-:Y:S01]  /*05c0*/  VIADD R6, R15, 0x1a78 ;  /* 0x00001a780f067836 */ /* 0x000fe20000000000 */
[----:B------:R-:W-:Y:S01]  /*05d0*/  LOP3.LUT R3, R3, 0xffff, RZ, 0xc0, !PT ;  /* 0x0000ffff03037812 */ /* 0x000fe200078ec0ff */
[C---:B------:R-:W-:Y:S01]  /*05e0*/  VIADD R7, R15.reuse, 0x1894 ;  /* 0x000018940f077836 */ /* 0x040fe20000000000 */
[----:B------:R-:W-:Y:S01]  /*05f0*/  IADD3 R5, PT, PT, R15, 0x1104, RZ ;  /* 0x000011040f057810 */ /* 0x000fe20007ffe0ff */
[----:B------:R-:W-:Y:S01]  /*0600*/  IMAD R10, R10, 0xf1, RZ ;  /* 0x000000f10a0a7824 */ /* 0x000fe200078e02ff */
[----:B------:R-:W-:Y:S01]  /*0610*/  SHF.R.U32.HI R3, RZ, 0xd, R3 ;  /* 0x0000000dff037819 */ /* 0x000fe20000011603 */
[----:B--2---:R-:W-:Y:S01]  /*0620*/  ULEA UR8, UR9, UR8, 0x18 ;  /* 0x0000000809087291 */ /* 0x004fe2000f8ec0ff */
[----:B------:R-:W-:-:S02]  /*0630*/  PRMT R9, R4, 0x9910, RZ ;  /* 0x0000991004097816 */ /* 0x000fc400000000ff */
[----:B------:R-:W-:Y:S02]  /*0640*/  PRMT R3, R3, 0x9910, RZ ;  /* 0x0000991003037816 */ /* 0x000fe400000000ff */
[----:B------:R-:W-:Y:S02]  /*0650*/  LOP3.LUT R4, R5, 0xffff, RZ, 0xc0, !PT ;  /* 0x0000ffff05047812 */ /* 0x000fe400078ec0ff */
[----:B------:R-:W-:Y:S01]  /*0660*/  LOP3.LUT R5, R6, 0xffff, RZ, 0xc0, !PT ;  /* 0x0000ffff06057812 */ /* 0x000fe200078ec0ff */
[----:B------:R-:W-:Y:S01]  /*0670*/  IMAD R3, R3, 0x44, RZ ;  /* 0x0000004403037824 */ /* 0x000fe200078e02ff */
[----:B------:R-:W-:Y:S02]  /*0680*/  LOP3.LUT R6, R7, 0xffff, RZ, 0xc0, !PT ;  /* 0x0000ffff07067812 */ /* 0x000fe400078ec0ff */
[----:B------:R-:W-:Y:S01]  /*0690*/  SHF.R.U32.HI R4, RZ, 0xd, R4 ;  /* 0x0000000dff047819 */ /* 0x000fe20000011604 */
[----:B------:R-:W-:Y:S01]  /*06a0*/  IMAD.MOV R3, RZ, RZ, -R3 ;  /* 0x000000ffff037224 */ /* 0x000fe200078e0a03 */
[----:B------:R-:W-:-:S02]  /*06b0*/  SHF.R.U32.HI R5, RZ, 0xd, R5 ;  /* 0x0000000dff057819 */ /* 0x000fc40000011605 */
[----:B------:R-:W-:Y:S02]  /*06c0*/  SHF.R.U32.HI R6, RZ, 0xd, R6 ;  /* 0x0000000dff067819 */ /* 0x000fe40000011606 */
[----:B------:R-:W-:Y:S02]  /*06d0*/  PRMT R4, R4, 0x9910, RZ ;  /* 0x0000991004047816 */ /* 0x000fe400000000ff */
[----:B------:R-:W-:Y:S02]  /*06e0*/  SHF.R.U32.HI R2, RZ, 0x10, R2 ;  /* 0x00000010ff027819 */ /* 0x000fe40000011602 */
[----:B------:R-:W-:Y:S01]  /*06f0*/  PRMT R5, R5, 0x9910, RZ ;  /* 0x0000991005057816 */ /* 0x000fe200000000ff */
[----:B------:R-:W-:Y:S01]  /*0700*/  IMAD R4, R4, 0x44, RZ ;  /* 0x0000004404047824 */ /* 0x000fe200078e02ff */
[----:B------:R-:W-:Y:S02]  /*0710*/  PRMT R6, R6, 0x9910, RZ ;  /* 0x0000991006067816 */ /* 0x000fe400000000ff */
[----:B------:R-:W-:Y:S01]  /*0720*/  PRMT R3, R3, 0x7710, RZ ;  /* 0x0000771003037816 */ /* 0x000fe200000000ff */
[----:B------:R-:W-:Y:S01]  /*0730*/  IMAD R5, R5, 0x44, RZ ;  /* 0x0000004405057824 */ /* 0x000fe200078e02ff */
[----:B------:R-:W-:Y:S01]  /*0740*/  PRMT R2, R2, 0x9910, RZ ;  /* 0x0000991002027816 */ /* 0x000fe200000000ff */
[----:B------:R-:W-:Y:S01]  /*0750*/  IMAD R6, R6, 0x44, RZ ;  /* 0x0000004406067824 */ /* 0x000fe200078e02ff */
[----:B------:R-:W-:Y:S01]  /*0760*/  IADD3 R3, PT, PT, R16, 0x28, R3 ;  /* 0x0000002810037810 */ /* 0x000fe20007ffe003 */
[----:B------:R-:W-:Y:S01]  /*0770*/  IMAD.MOV R4, RZ, RZ, -R4 ;  /* 0x000000ffff047224 */ /* 0x000fe200078e0a04 */
[----:B------:R-:W-:Y:S01]  /*0780*/  IADD3 R7, PT, PT, RZ, -R5, RZ ;  /* 0x80000005ff077210 */ /* 0x000fe20007ffe0ff */
[----:B------:R-:W-:Y:S01]  /*0790*/  IMAD R2, R2, 0x4600, RZ ;  /* 0x0000460002027824 */ /* 0x000fe200078e02ff */
[----:B------:R-:W-:Y:S01]  /*07a0*/  LOP3.LUT R3, R8, 0xff, R3, 0xf8, !PT ;  /* 0x000000ff08037812 */ /* 0x000fe200078ef803 */
[----:B------:R-:W-:Y:S01]  /*07b0*/  IMAD.MOV R6, RZ, RZ, -R6 ;  /* 0x000000ffff067224 */ /* 0x000fe200078e0a06 */
[----:B------:R-:W-:-:S02]  /*07c0*/  PRMT R5, R4, 0x7710, RZ ;  /* 0x0000771004057816 */ /* 0x000fc400000000ff */
[----:B------:R-:W-:Y:S01]  /*07d0*/  LOP3.LUT R2, R2, 0xffff, RZ, 0xc0, !PT ;  /* 0x0000ffff02027812 */ /* 0x000fe200078ec0ff */
[--C-:B------:R-:W-:Y:S01]  /*07e0*/  IMAD R18, R0, 0x4600, R3.reuse ;  /* 0x0000460000127824 */ /* 0x100fe200078e0203 */
[----:B------:R-:W-:Y:S02]  /*07f0*/  PRMT R7, R7, 0x7710, RZ ;  /* 0x0000771007077816 */ /* 0x000fe400000000ff */
[----:B------:R-:W-:Y:S01]  /*0800*/  PRMT R17, R6, 0x7710, RZ ;  /* 0x0000771006117816 */ /* 0x000fe200000000ff */
[----:B------:R-:W-:Y:S01]  /*0810*/  IMAD.IADD R2, R2, 0x1, R3 ;  /* 0x0000000102027824 */ /* 0x000fe200078e0203 */
[C---:B------:R-:W-:Y:S01]  /*0820*/  IADD3 R4, PT, PT, R16.reuse, 0x24, R5 ;  /* 0x0000002410047810 */ /* 0x040fe20007ffe005 */
[C---:B------:R-:W-:Y:S01]  /*0830*/  VIADD R3, R16.reuse, 0xb60 ;  /* 0x00000b6010037836 */ /* 0x040fe20000000000 */
[C---:B------:R-:W-:Y:S02]  /*0840*/  IADD3 R0, PT, PT, R16.reuse, 0x3f0, RZ ;  /* 0x000003f010007810 */ /* 0x040fe40007ffe0ff */
[----:B------:R-:W-:-:S02]  /*0850*/  IADD3 R6, PT, PT, R16, 0x38, R7 ;  /* 0x0000003810067810 */ /* 0x000fc40007ffe007 */
[----:B------:R-:W-:Y:S02]  /*0860*/  IADD3 R7, PT, PT, R16, 0x34, R17 ;  /* 0x0000003410077810 */ /* 0x000fe40007ffe011 */
[----:B------:R-:W-:Y:S01]  /*0870*/  LOP3.LUT R5, R8, 0xff, R4, 0xf8, !PT ;  /* 0x000000ff08057812 */ /* 0x000fe200078ef804 */
[----:B------:R-:W-:Y:S01]  /*0880*/  IMAD R4, R9, 0x4600, RZ ;  /* 0x0000460009047824 */ /* 0x000fe200078e02ff */
[----:B------:R-:W-:Y:S01]  /*0890*/  LOP3.LUT R0, R0, 0xffff, RZ, 0xc0, !PT ;  /* 0x0000ffff00007812 */ /* 0x000fe200078ec0ff */
[----:B------:R-:W-:Y:S01]  /*08a0*/  VIADD R9, R16, 0xcb0 ;  /* 0x00000cb010097836 */ /* 0x000fe20000000000 */
[C---:B------:R-:W-:Y:S02]  /*08b0*/  LOP3.LUT R6, R8.reuse, 0xff, R6, 0xf8, !PT ;  /* 0x000000ff08067812 */ /* 0x040fe400078ef806 */
[----:B------:R-:W-:Y:S02]  /*08c0*/  LOP3.LUT R8, R8, 0xff, R7, 0xf8, !PT ;  /* 0x000000ff08087812 */ /* 0x000fe400078ef807 */
[----:B------:R-:W-:Y:S01]  /*08d0*/  LOP3.LUT R7, R3, 0xffff, RZ, 0xc0, !PT ;  /* 0x0000ffff03077812 */ /* 0x000fe200078ec0ff */
[----:B------:R-:W-:Y:S01]  /*08e0*/  IMAD R3, R0, 0xf1, RZ ;  /* 0x000000f100037824 */ /* 0x000fe200078e02ff */
[----:B------:R-:W-:-:S02]  /*08f0*/  SHF.R.U32.HI R10, RZ, 0x10, R10 ;  /* 0x00000010ff0a7819 */ /* 0x000fc4000001160a */
[----:B------:R-:W-:Y:S01]  /*0900*/  LOP3.LUT R4, R4, 0xffff, RZ, 0xc0, !PT ;  /* 0x0000ffff04047812 */ /* 0x000fe200078ec0ff */
[----:B------:R-:W-:Y:S01]  /*0910*/  IMAD R7, R7, 0xf1, RZ ;  /* 0x000000f107077824 */ /* 0x000fe200078e02ff */
[----:B------:R-:W-:Y:S01]  /*0920*/  SHF.R.U32.HI R3, RZ, 0x10, R3 ;  /* 0x00000010ff037819 */ /* 0x000fe20000011603 */
[--C-:B------:R-:W-:Y:S01]  /*0930*/  IMAD R24, R10, 0x4600, R5.reuse ;  /* 0x000046000a187824 */ /* 0x100fe200078e0205 */
[----:B------:R-:W-:Y:S01]  /*0940*/  IADD3 R0, PT, PT, R16, 0xb0, RZ ;  /* 0x000000b010007810 */ /* 0x000fe20007ffe0ff */
[----:B------:R-:W-:Y:S01]  /*0950*/  IMAD.IADD R4, R4, 0x1, R5 ;  /* 0x0000000104047824 */ /* 0x000fe200078e0205 */
[C---:B------:R-:W-:Y:S01]  /*0960*/  @P0 IADD3 R0, PT, PT, R16.reuse, 0xffa0, RZ ;  /* 0x0000ffa010000810 */ /* 0x040fe20007ffe0ff */
[----:B------:R-:W-:Y:S01]  /*0970*/  VIADD R5, R16, 0x540 ;  /* 0x0000054010057836 */ /* 0x000fe20000000000 */
[----:B------:R-:W-:Y:S01]  /*0980*/  SHF.R.U32.HI R7, RZ, 0x10, R7 ;  /* 0x00000010ff077819 */ /* 0x000fe20000011607 */
[----:B------:R-:W-:Y:S01]  /*0990*/  IMAD R20, R3, 0x4600, R6 ;  /* 0x0000460003147824 */ /* 0x000fe200078e0206 */
[----:B------:R-:W-:-:S02]  /*09a0*/  LOP3.LUT R9, R9, 0xffff, RZ, 0xc0, !PT ;  /* 0x0000ffff09097812 */ /* 0x000fc400078ec0ff */
[----:B------:R-:W-:Y:S01]  /*09b0*/  LOP3.LUT R5, R5, 0xffff, RZ, 0xc0, !PT ;  /* 0x0000ffff05057812 */ /* 0x000fe200078ec0ff */
[----:B------:R-:W-:Y:S01]  /*09c0*/  IMAD R26, R7, 0x4600, R6 ;  /* 0x00004600071a7824 */ /* 0x000fe200078e0206 */
[----:B------:R-:W-:Y:S01]  /*09d0*/  LOP3.LUT R3, R0, 0xffff, RZ, 0xc0, !PT ;  /* 0x0000ffff00037812 */ /* 0x000fe200078ec0ff */
[----:B------:R-:W-:Y:S01]  /*09e0*/  IMAD R7, R9, 0xf1, RZ ;  /* 0x000000f109077824 */ /* 0x000fe200078e02ff */
[C---:B------:R-:W-:Y:S01]  /*09f0*/  ISETP.GE.U32.AND P0, PT, R16.reuse, 0x50, PT ;  /* 0x000000501000780c */ /* 0x040fe20003f06070 */
[----:B------:R-:W-:Y:S01]  /*0a00*/  IMAD R5, R5, 0xf1, RZ ;  /* 0x000000f105057824 */ /* 0x000fe200078e02ff */
[C---:B------:R-:W-:Y:S01]  /*0a10*/  LOP3.LUT R17, R16.reuse, 0x80, RZ, 0xfc, !PT ;  /* 0x0000008010117812 */ /* 0x040fe200078efcff */
[----:B------:R-:W-:Y:S01]  /*0a20*/  IMAD R9, R3, 0xf0f1, RZ ;  /* 0x0000f0f103097824 */ /* 0x000fe200078e02ff */
[----:B------:R-:W-:Y:S01]  /*0a30*/  SHF.R.U32.HI R7, RZ, 0x10, R7 ;  /* 0x00000010ff077819 */ /* 0x000fe20000011607 */
[C---:B------:R-:W-:Y:S01]  /*0a40*/  VIADD R0, R16.reuse, 0xf0 ;  /* 0x000000f010007836 */ /* 0x040fe20000000000 */
[C---:B------:R-:W-:Y:S01]  /*0a50*/  @P1 IADD3 R0, PT, PT, R16.reuse, 0xffe0, RZ ;  /* 0x0000ffe010001810 */ /* 0x040fe20007ffe0ff */
[----:B------:R-:W-:Y:S01]  /*0a60*/  VIADD R3, R16, 0xc0 ;  /* 0x000000c010037836 */ /* 0x000fe20000000000 */
[----:B------:R-:W-:Y:S01]  /*0a70*/  SHF.R.U32.HI R5, RZ, 0x10, R5 ;  /* 0x00000010ff057819 */ /* 0x000fe20000011605 */
[----:B------:R-:W-:Y:S01]  /*0a80*/  IMAD R28, R7, 0x4600, R8 ;  /* 0x00004600071c7824 */ /* 0x000fe200078e0208 */
[----:B------:R-:W-:-:S02]  /*0a90*/  SHF.R.U32.HI R9, RZ, 0x16, R9 ;  /* 0x00000016ff097819 */ /* 0x000fc40000011609 */
[----:B------:R-:W-:Y:S01]  /*0aa0*/  LOP3.LUT R0, R0, 0xffff, RZ, 0xc0, !PT ;  /* 0x0000ffff00007812 */ /* 0x000fe200078ec0ff */
[----:B------:R-:W-:Y:S01]  /*0ab0*/  IMAD R22, R5, 0x4600, R8 ;  /* 0x0000460005167824 */ /* 0x000fe200078e0208 */
[----:B------:R-:W-:Y:S01]  /*0ac0*/  LOP3.LUT R45, R45, 0x18, RZ, 0xc0, !PT ;  /* 0x000000182d2d7812 */ /* 0x000fe200078ec0ff */
[C---:B------:R-:W-:Y:S02]  /*0ad0*/  @P0 VIADD R3, R16.reuse, 0xffb0 ;  /* 0x0000ffb010030836 */ /* 0x040fe40000000000 */
[----:B------:R-:W-:Y:S02]  /*0ae0*/  IMAD R10, R9, 0x140, R2 ;  /* 0x00000140090a7824 */ /* 0x000fe400078e0202 */
[C---:B------:R-:W-:Y:S01]  /*0af0*/  VIADD R5, R16.reuse, 0x100 ;  /* 0x0000010010057836 */ /* 0x040fe20000000000 */
[----:B------:R-:W-:Y:S01]  /*0b00*/  @P2 IADD3 R5, PT, PT, R16, 0xfff0, RZ ;  /* 0x0000fff010052810 */ /* 0x000fe20007ffe0ff */
[----:B------:R-:W-:Y:S01]  /*0b10*/  VIADD R2, R15, 0x1e40 ;  /* 0x00001e400f027836 */ /* 0x000fe20000000000 */
[----:B------:R-:W-:Y:S01]  /*0b20*/  LOP3.LUT R3, R3, 0xffff, RZ, 0xc0, !PT ;  /* 0x0000ffff03037812 */ /* 0x000fe200078ec0ff */
[----:B------:R-:W-:Y:S01]  /*0b30*/  IMAD R7, R0, 0xf0f1, RZ ;  /* 0x0000f0f100077824 */ /* 0x000fe200078e02ff */
[----:B------:R-:W-:Y:S01]  /*0b40*/  LOP3.LUT R5, R5, 0xffff, RZ, 0xc0, !PT ;  /* 0x0000ffff05057812 */ /* 0x000fe200078ec0ff */
[----:B------:R-:W-:Y:S01]  /*0b50*/  VIADD R0, R15, 0x14cc ;  /* 0x000014cc0f007836 */ /* 0x000fe20000000000 */
[----:B------:R-:W-:Y:S01]  /*0b60*/  LOP3.LUT R2, R2, 0xffff, RZ, 0xc0, !PT ;  /* 0x0000ffff02027812 */ /* 0x000fe200078ec0ff */
[----:B------:R-:W-:Y:S01]  /*0b70*/  IMAD R9, R9, 0x140, R18 ;  /* 0x0000014009097824 */ /* 0x000fe200078e0212 */
[----:B------:R-:W-:Y:S01]  /*0b80*/  SHF.R.U32.HI R7, RZ, 0x16, R7 ;  /* 0x00000016ff077819 */ /* 0x000fe20000011607 */
[----:B------:R-:W-:Y:S01]  /*0b90*/  IMAD R3, R3, 0xf0f1, RZ ;  /* 0x0000f0f103037824 */ /* 0x000fe200078e02ff */
[----:B------:R-:W-:-:S02]  /*0ba0*/  LOP3.LUT R0, R0, 0xffff, RZ, 0xc0, !PT ;  /* 0x0000ffff00007812 */ /* 0x000fc400078ec0ff */
[----:B------:R-:W-:Y:S01]  /*0bb0*/  SHF.R.U32.HI R18, RZ, 0xd, R2 ;  /* 0x0000000dff127819 */ /* 0x000fe20000011602 */
[----:B------:R-:W-:Y:S01]  /*0bc0*/  IMAD R2, R5, 0xf0f1, RZ ;  /* 0x0000f0f105027824 */ /* 0x000fe200078e02ff */
[----:B------:R-:W-:Y:S01]  /*0bd0*/  SHF.R.U32.HI R0, RZ, 0xd, R0 ;  /* 0x0000000dff007819 */ /* 0x000fe20000011600 */
[C---:B------:R-:W-:Y:S01]  /*0be0*/  IMAD R8, R7.reuse, 0x140, R4 ;  /* 0x0000014007087824 */ /* 0x040fe200078e0204 */
[----:B------:R-:W-:Y:S01]  /*0bf0*/  PRMT R6, R18, 0x9910, RZ ;  /* 0x0000991012067816 */ /* 0x000fe200000000ff */
[----:B------:R-:W-:Y:S01]  /*0c00*/  IMAD R7, R7, 0x140, R24 ;  /* 0x0000014007077824 */ /* 0x000fe200078e0218 */
[----:B------:R-:W-:Y:S02]  /*0c10*/  SHF.R.U32.HI R5, RZ, 0x16, R3 ;  /* 0x00000016ff057819 */ /* 0x000fe40000011603 */
[----:B------:R-:W-:Y:S02]  /*0c20*/  SHF.R.U32.HI R3, RZ, 0x16, R2 ;  /* 0x00000016ff037819 */ /* 0x000fe40000011602 */
[----:B------:R-:W-:-:S02]  /*0c30*/  PRMT R2, R0, 0x9910, RZ ;  /* 0x0000991000027816 */ /* 0x000fc400000000ff */
[----:B------:R-:W-:Y:S01]  /*0c40*/  MOV R0, R6 ;  /* 0x0000000600007202 */ /* 0x000fe20000000f00 */
[----:B------:R-:W-:Y:S01]  /*0c50*/  IMAD R6, R5, 0x140, R20 ;  /* 0x0000014005067824 */ /* 0x000fe200078e0214 */
[----:B------:R-:W-:Y:S01]  /*0c60*/  PRMT R20, R17, 0x9910, RZ ;  /* 0x0000991011147816 */ /* 0x000fe200000000ff */
[----:B------:R-:W-:Y:S01]  /*0c70*/  IMAD R2, R2, 0x44, RZ ;  /* 0x0000004402027824 */ /* 0x000fe200078e02ff */
[----:B------:R-:W-:Y:S01]  /*0c80*/  IADD3 R17, PT, PT, R15, 0x1c5c, RZ ;  /* 0x00001c5c0f117810 */ /* 0x000fe20007ffe0ff */
[----:B------:R-:W-:Y:S02]  /*0c90*/  IMAD R0, R0, 0x44, RZ ;  /* 0x0000004400007824 */ /* 0x000fe400078e02ff */
[----:B------:R-:W-:Y:S01]  /*0ca0*/  IMAD.MOV R21, RZ, RZ, -R2 ;  /* 0x000000ffff157224 */ /* 0x000fe200078e0a02 */
[----:B------:R-:W-:Y:S01]  /*0cb0*/  LOP3.LUT R2, R17, 0xffff, RZ, 0xc0, !PT ;  /* 0x0000ffff11027812 */ /* 0x000fe200078ec0ff */
[----:B------:R-:W-:Y:S02]  /*0cc0*/  IMAD.MOV R19, RZ, RZ, -R0 ;  /* 0x000000ffff137224 */ /* 0x000fe400078e0a00 */
[----:B------:R-:W-:Y:S01]  /*0cd0*/  VIADD R0, R15, 0x34f0 ;  /* 0x000034f00f007836 */ /* 0x000fe20000000000 */
[----:B------:R-:W-:Y:S01]  /*0ce0*/  PRMT R21, R21, 0x7710, RZ ;  /* 0x0000771015157816 */ /* 0x000fe200000000ff */
[----:B------:R-:W-:Y:S01]  /*0cf0*/  IMAD R4, R3, 0x140, R22 ;  /* 0x0000014003047824 */ /* 0x000fe200078e0216 */
[----:B------:R-:W-:Y:S01]  /*0d00*/  PRMT R19, R19, 0x7710, RZ ;  /* 0x0000771013137816 */ /* 0x000fe200000000ff */
[----:B------:R-:W-:Y:S01]  /*0d10*/  IMAD R5, R5, 0x140, R26 ;  /* 0x0000014005057824 */ /* 0x000fe200078e021a */
[----:B------:R-:W-:Y:S01]  /*0d20*/  LOP3.LUT R0, R0, 0xffff, RZ, 0xc0, !PT ;  /* 0x0000ffff00007812 */ /* 0x000fe200078ec0ff */
[----:B------:R-:W-:Y:S01]  /*0d30*/  IMAD R3, R3, 0x140, R28 ;  /* 0x0000014003037824 */ /* 0x000fe200078e021c */
[----:B------:R-:W-:-:S02]  /*0d40*/  IADD3 R17, PT, PT, R16, 0x40, R19 ;  /* 0x0000004010117810 */ /* 0x000fc40007ffe013 */
[----:B------:R-:W-:Y:S02]  /*0d50*/  CS2R R26, SRZ ;  /* 0x00000000001a7805 */ /* 0x000fe4000001ff00 */
[----:B------:R-:W-:Y:S01]  /*0d60*/  SHF.R.U32.HI R19, RZ, 0xd, R2 ;  /* 0x0000000dff137819 */ /* 0x000fe20000011602 */
[----:B------:R-:W-:Y:S01]  /*0d70*/  IMAD.MOV.U32 R28, RZ, RZ, RZ ;  /* 0x000000ffff1c7224 */ /* 0x000fe200078e00ff */
[----:B------:R-:W-:Y:S02]  /*0d80*/  SHF.R.U32.HI R0, RZ, 0xd, R0 ;  /* 0x0000000dff007819 */ /* 0x000fe40000011600 */
[----:B------:R-:W-:Y:S02]  /*0d90*/  IADD3 R2, PT, PT, R16, 0x2c, R21 ;  /* 0x0000002c10027810 */ /* 0x000fe40007ffe015 */
[----:B------:R-:W-:Y:S02]  /*0da0*/  LOP3.LUT R58, R17, 0xff, RZ, 0xc0, !PT ;  /* 0x000000ff113a7812 */ /* 0x000fe400078ec0ff */
[----:B------:R-:W-:-:S02]  /*0db0*/  LOP3.LUT R0, R0, 0xffff, RZ, 0xc0, !PT ;  /* 0x0000ffff00007812 */ /* 0x000fc400078ec0ff */
[----:B------:R-:W-:Y:S02]  /*0dc0*/  LOP3.LUT R17, R2, 0xff, RZ, 0xc0, !PT ;  /* 0x000000ff02117812 */ /* 0x000fe400078ec0ff */
[----:B------:R-:W-:Y:S01]  /*0dd0*/  PRMT R2, R19, 0x9910, RZ ;  /* 0x0000991013027816 */ /* 0x000fe200000000ff */
[----:B------:R-:W-:Y:S01]  /*0de0*/  IMAD R0, R0, 0x140, RZ ;  /* 0x0000014000007824 */ /* 0x000fe200078e02ff */
[----:B------:R-:W-:Y:S02]  /*0df0*/  IADD3 R58, P0, PT, R58, UR4, RZ ;  /* 0x000000043a3a7c10 */ /* 0x000fe4000ff1e0ff */
[----:B------:R-:W-:Y:S02]  /*0e00*/  LOP3.LUT R21, R18, 0xffff, RZ, 0xc0, !PT ;  /* 0x0000ffff12157812 */ /* 0x000fe400078ec0ff */
[----:B------:R-:W-:Y:S01]  /*0e10*/  MOV R18, R2 ;  /* 0x0000000200127202 */ /* 0x000fe20000000f00 */
[----:B------:R-:W-:Y:S01]  /*0e20*/  IMAD.X R59, RZ, RZ, RZ, P0 ;  /* 0x000000ffff3b7224 */ /* 0x000fe200000e06ff */
[----:B------:R-:W-:-:S02]  /*0e30*/  LOP3.LUT R19, R17, UR4, RZ, 0xfc, !PT ;  /* 0x0000000411137c12 */ /* 0x000fc4000f8efcff */
[----:B------:R-:W-:Y:S01]  /*0e40*/  IADD3 R2, P0, P1, R0, UR4, R17 ;  /* 0x0000000400027c10 */ /* 0x000fe2000f91e011 */
[----:B------:R-:W-:Y:S02]  /*0e50*/  IMAD R18, R18, 0x44, RZ ;  /* 0x0000004412127824 */ /* 0x000fe400078e02ff */
[----:B------:R-:W-:Y:S01]  /*0e60*/  IMAD.IADD R0, R0, 0x1, R19 ;  /* 0x0000000100007824 */ /* 0x000fe200078e0213 */
[----:B------:R-:W-:Y:S01]  /*0e70*/  IADD3.X R47, PT, PT, RZ, RZ, RZ, P0, P1 ;  /* 0x000000ffff2f7210 */ /* 0x000fe200007e24ff */
[C---:B------:R-:W-:Y:S02]  /*0e80*/  VIADD R19, R15.reuse, 0xf20 ;  /* 0x00000f200f137836 */ /* 0x040fe40000000000 */
[----:B------:R-:W-:Y:S01]  /*0e90*/  IMAD R17, R20, 0x79, RZ ;  /* 0x0000007914117824 */ /* 0x000fe200078e02ff */
[----:B------:R-:W-:Y:S01]  /*0ea0*/  IADD3 R20, PT, PT, R15, 0xd3c, RZ ;  /* 0x00000d3c0f147810 */ /* 0x000fe20007ffe0ff */
[----:B------:R-:W-:Y:S01]  /*0eb0*/  IMAD.WIDE.U32 R58, R21, 0x140, R58 ;  /* 0x00000140153a7825 */ /* 0x000fe200078e003a */
[----:B------:R-:W-:-:S02]  /*0ec0*/  LOP3.LUT R19, R19, 0xffff, RZ, 0xc0, !PT ;  /* 0x0000ffff13137812 */ /* 0x000fc400078ec0ff */
[----:B------:R-:W-:Y:S01]  /*0ed0*/  LOP3.LUT R22, R17, 0xffff, RZ, 0xc0, !PT ;  /* 0x0000ffff11167812 */ /* 0x000fe200078ec0ff */
[----:B------:R-:W-:Y:S01]  /*0ee0*/  IMAD.MOV R18, RZ, RZ, -R18 ;  /* 0x000000ffff127224 */ /* 0x000fe200078e0a12 */
[----:B------:R-:W-:Y:S01]  /*0ef0*/  LOP3.LUT R20, R20, 0xffff, RZ, 0xc0, !PT ;  /* 0x0000ffff14147812 */ /* 0x000fe200078ec0ff */
[----:B------:R-:W-:Y:S01]  /*0f00*/  VIADD R21, R15, 0x16b0 ;  /* 0x000016b00f157836 */ /* 0x000fe20000000000 */
[----:B------:R-:W-:Y:S02]  /*0f10*/  SHF.R.U32.HI R19, RZ, 0xd, R19 ;  /* 0x0000000dff137819 */ /* 0x000fe40000011613 */
[----:B------:R-:W-:Y:S02]  /*0f20*/  PRMT R17, R18, 0x7710, RZ ;  /* 0x0000771012117816 */ /* 0x000fe400000000ff */
[----:B------:R-:W-:Y:S02]  /*0f30*/  LOP3.LUT R21, R21, 0xffff, RZ, 0xc0, !PT ;  /* 0x0000ffff15157812 */ /* 0x000fe400078ec0ff */
[----:B------:R-:W-:-:S02]  /*0f40*/  SHF.R.U32.HI R20, RZ, 0xd, R20 ;  /* 0x0000000dff147819 */ /* 0x000fc40000011614 */
[----:B------:R-:W-:Y:S02]  /*0f50*/  IADD3 R18, PT, PT, R16, 0x3c, R17 ;  /* 0x0000003c10127810 */ /* 0x000fe40007ffe011 */
[----:B------:R-:W-:Y:S02]  /*0f60*/  SHF.R.U32.HI R17, RZ, 0xd, R21 ;  /* 0x0000000dff117819 */ /* 0x000fe40000011615 */
[----:B------:R-:W-:Y:S02]  /*0f70*/  PRMT R21, R19, 0x9910, RZ ;  /* 0x0000991013157816 */ /* 0x000fe400000000ff */
[----:B------:R-:W-:Y:S02]  /*0f80*/  PRMT R23, R20, 0x9910, RZ ;  /* 0x0000991014177816 */ /* 0x000fe400000000ff */
[----:B------:R-:W-:Y:S02]  /*0f90*/  PRMT R24, R17, 0x9910, RZ ;  /* 0x0000991011187816 */ /* 0x000fe400000000ff */
[----:B------:R-:W-:Y:S01]  /*0fa0*/  MOV R20, R21 ;  /* 0x0000001500147202 */ /* 0x000fe20000000f00 */
[----:B------:R-:W-:Y:S01]  /*0fb0*/  IMAD.MOV.U32 R21, RZ, RZ, R23 ;  /* 0x000000ffff157224 */ /* 0x000fe200078e0017 */
[----:B------:R-:W-:-:S02]  /*0fc0*/  LOP3.LUT R50, R18, 0xff, RZ, 0xc0, !PT ;  /* 0x000000ff12327812 */ /* 0x000fc400078ec0ff */
[----:B------:R-:W-:Y:S01]  /*0fd0*/  SHF.R.U32.HI R18, RZ, 0xd, R22 ;  /* 0x0000000dff127819 */ /* 0x000fe20000011616 */
[----:B------:R-:W-:Y:S01]  /*0fe0*/  IMAD.MOV.U32 R22, RZ, RZ, R24 ;  /* 0x000000ffff167224 */ /* 0x000fe200078e0018 */
[----:B------:R-:W-:Y:S01]  /*0ff0*/  IADD3 R50, P2, PT, R50, UR4, RZ ;  /* 0x0000000432327c10 */ /* 0x000fe2000ff5e0ff */
[----:B------:R-:W-:Y:S01]  /*1000*/  IMAD R20, R20, 0x44, RZ ;  /* 0x0000004414147824 */ /* 0x000fe200078e02ff */
[----:B------:R-:W-:Y:S01]  /*1010*/  LOP3.LUT R23, R18, 0xffff, RZ, 0xc0, !PT ;  /* 0x0000ffff12177812 */ /* 0x000fe200078ec0ff */
[----:B------:R-:W-:Y:S01]  /*1020*/  IMAD R18, R21, 0x44, RZ ;  /* 0x0000004415127824 */ /* 0x000fe200078e02ff */
[----:B------:R-:W-:Y:S01]  /*1030*/  IADD3.X R51, PT, PT, RZ, RZ, RZ, P2, !PT ;  /* 0x000000ffff337210 */ /* 0x000fe200017fe4ff */
[----:B------:R-:W-:Y:S01]  /*1040*/  IMAD R21, R22, 0x44, RZ ;  /* 0x0000004416157824 */ /* 0x000fe200078e02ff */
[----:B------:R-:W-:Y:S01]  /*1050*/  LOP3.LUT R19, R19, 0xffff, RZ, 0xc0, !PT ;  /* 0x0000ffff13137812 */ /* 0x000fe200078ec0ff */
[----:B------:R-:W-:Y:S01]  /*1060*/  IMAD.MOV R20, RZ, RZ, -R20 ;  /* 0x000000ffff147224 */ /* 0x000fe200078e0a14 */
[----:B------:R-:W-:Y:S01]  /*1070*/  LOP3.LUT R17, R17, 0xffff, RZ, 0xc0, !PT ;  /* 0x0000ffff11117812 */ /* 0x000fe200078ec0ff */
[----:B------:R-:W-:Y:S01]  /*1080*/  IMAD.WIDE.U32 R50, R23, 0x140, R50 ;  /* 0x0000014017327825 */ /* 0x000fe200078e0032 */
[----:B------:R-:W-:-:S02]  /*1090*/  IADD3 R25, PT, PT, RZ, -R21, RZ ;  /* 0x80000015ff197210 */ /* 0x000fc40007ffe0ff */
[----:B------:R-:W-:Y:S01]  /*10a0*/  PRMT R21, R20, 0x7710, RZ ;  /* 0x0000771014157816 */ /* 0x000fe200000000ff */
[----:B------:R-:W-:Y:S01]  /*10b0*/  IMAD.MOV R23, RZ, RZ, -R18 ;  /* 0x000000ffff177224 */ /* 0x000fe200078e0a12 */
[----:B------:R-:W-:Y:S01]  /*10c0*/  PRMT R25, R25, 0x7710, RZ ;  /* 0x0000771019197816 */ /* 0x000fe200000000ff */
[----:B------:R-:W-:Y:S01]  /*10d0*/  VIADD R18, R15, 0x2d60 ;  /* 0x00002d600f127836 */ /* 0x000fe20000000000 */
[----:B------:R-:W-:Y:S02]  /*10e0*/  IADD3 R15, PT, PT, R16, 0x20, R21 ;  /* 0x00000020100f7810 */ /* 0x000fe40007ffe015 */
[----:B------:R-:W-:Y:S02]  /*10f0*/  PRMT R23, R23, 0x7710, RZ ;  /* 0x0000771017177816 */ /* 0x000fe400000000ff */
[----:B------:R-:W-:Y:S02]  /*1100*/  LOP3.LUT R30, R15, 0xff, RZ, 0xc0, !PT ;  /* 0x000000ff0f1e7812 */ /* 0x000fe400078ec0ff */
[----:B------:R-:W-:-:S02]  /*1110*/  LOP3.LUT R21, R18, 0xffff, RZ, 0xc0, !PT ;  /* 0x0000ffff12157812 */ /* 0x000fc400078ec0ff */
[C---:B------:R-:W-:Y:S02]  /*1120*/  IADD3 R20, PT, PT, R16.reuse, 0x30, R25 ;  /* 0x0000003010147810 */ /* 0x040fe40007ffe019 */
[----:B------:R-:W-:Y:S02]  /*1130*/  CS2R R24, SRZ ;  /* 0x0000000000187805 */ /* 0x000fe4000001ff00 */
[----:B------:R-:W-:Y:S02]  /*1140*/  IADD3 R18, PT, PT, R16, 0x1c, R23 ;  /* 0x0000001c10127810 */ /* 0x000fe40007ffe017 */
[----:B------:R-:W-:Y:S02]  /*1150*/  IADD3 R30, P2, PT, R30, UR4, RZ ;  /* 0x000000041e1e7c10 */ /* 0x000fe4000ff5e0ff */
[----:B------:R-:W-:Y:S02]  /*1160*/  LOP3.LUT R20, R20, 0xff, RZ, 0xc0, !PT ;  /* 0x000000ff14147812 */ /* 0x000fe400078ec0ff */
[----:B------:R-:W-:Y:S01]  /*1170*/  LOP3.LUT R18, R18, 0xff, RZ, 0xc0, !PT ;  /* 0x000000ff12127812 */ /* 0x000fe200078ec0ff */
[----:B------:R-:W-:Y:S01]  /*1180*/  IMAD.X R31, RZ, RZ, RZ, P2 ;  /* 0x000000ffff1f7224 */ /* 0x000fe200010e06ff */
[----:B------:R-:W-:Y:S01]  /*1190*/  IADD3 R34, P4, PT, R20, UR4, RZ ;  /* 0x0000000414227c10 */ /* 0x000fe2000ff9e0ff */
[----:B------:R-:W-:Y:S01]  /*11a0*/  HFMA2 R20, -RZ, RZ, 0, 0 ;  /* 0x00000000ff147431 */ /* 0x000fe200000001ff */
[----:B------:R-:W-:Y:S01]  /*11b0*/  ISETP.GE.U32.AND P2, PT, R16, 0x38, PT ;  /* 0x000000381000780c */ /* 0x000fe20003f46070 */
[----:B------:R-:W-:Y:S01]  /*11c0*/  IMAD.WIDE.U32 R30, R19, 0x140, R30 ;  /* 0x00000140131e7825 */ /* 0x000fe200078e001e */
[----:B------:R-:W-:-:S02]  /*11d0*/  IADD3 R32, P3, PT, R18, UR4, RZ ;  /* 0x0000000412207c10 */ /* 0x000fc4000ff7e0ff */
[----:B------:R-:W-:Y:S01]  /*11e0*/  SHF.R.U32.HI R15, RZ, 0xd, R21 ;  /* 0x0000000dff0f7819 */ /* 0x000fe20000011615 */
[----:B------:R-:W-:Y:S01]  /*11f0*/  IMAD.X R35, RZ, RZ, RZ, P4 ;  /* 0x000000ffff237224 */ /* 0x000fe200020e06ff */
[----:B------:R-:W-:Y:S02]  /*1200*/  IADD3.X R33, PT, PT, RZ, RZ, RZ, P3, !PT ;  /* 0x000000ffff217210 */ /* 0x000fe40001ffe4ff */
[C---:B------:R-:W-:Y:S01]  /*1210*/  ISETP.GE.U32.AND P3, PT, R16.reuse, 0x3c, PT ;  /* 0x0000003c1000780c */ /* 0x040fe20003f66070 */
[----:B------:R-:W-:Y:S01]  /*1220*/  IMAD.WIDE.U32 R34, R17, 0x140, R34 ;  /* 0x0000014011227825 */ /* 0x000fe200078e0022 */
[C---:B------:R-:W-:Y:S02]  /*1230*/  ISETP.GE.U32.AND P4, PT, R16.reuse, 0x2c, PT ;  /* 0x0000002c1000780c */ /* 0x040fe40003f86070 */
[----:B------:R-:W-:Y:S01]  /*1240*/  LOP3.LUT R15, R15, 0xffff, RZ, 0xc0, !PT ;  /* 0x0000ffff0f0f7812 */ /* 0x000fe200078ec0ff */
[----:B------:R-:W-:Y:S01]  /*1250*/  @P2 VIADD R29, R16, 0xffffffc8 ;  /* 0xffffffc8101d2836 */ /* 0x000fe20000000000 */
[----:B------:R-:W-:Y:S01]  /*1260*/  IADD3 R42, P2, PT, R42, UR4, RZ ;  /* 0x000000042a2a7c10 */ /* 0x000fe2000ff5e0ff */
[----:B------:R-:W-:-:S02]  /*1270*/  UMOV UR4, URZ ;  /* 0x000000ff00047c82 */ /* 0x000fc40008000000 */
[----:B------:R-:W-:-:S04]  /*1280*/  IMAD.WIDE.U32 R32, R15, 0x140, R32 ;  /* 0x000001400f207825 */ /* 0x000fc800078e0020 */
[----:B------:R-:W-:Y:S01]  /*1290*/  IMAD.MOV.U32 R15, RZ, RZ, RZ ;  /* 0x000000ffff0f7224 */ /* 0x000fe200078e00ff */
[C---:B------:R-:W-:Y:S01]  /*12a0*/  @P3 IADD3 R40, PT, PT, R16.reuse, -0x3c, RZ ;  /* 0xffffffc410283810 */ /* 0x040fe20007ffe0ff */
[----:B------:R-:W-:Y:S02]  /*12b0*/  @P4 VIADD R41, R16, 0xffffffd4 ;  /* 0xffffffd410294836 */ /* 0x000fe40000000000 */
[----:B---34-:R-:W-:-:S07]  /*12c0*/  IMAD.X R46, RZ, RZ, RZ, P2 ;  /* 0x000000ffff2e7224 */ /* 0x018fce00010e06ff */
.L_x_0:
[----:B------:R-:W0:Y:S01]  /*12d0*/  S2R R38, SR_TID.X ;  /* 0x0000000000267919 */ /* 0x000e220000002100 */
[----:B------:R-:W-:Y:S02]  /*12e0*/  USHF.R.U32.HI UR9, URZ, 0x4, UR6 ;  /* 0x00000004ff097899 */ /* 0x000fe40008011606 */
[----:B------:R-:W-:Y:S01]  /*12f0*/  USHF.L.U32 UR16, UR4, 0x2, URZ ;  /* 0x0000000204107899 */ /* 0x000fe200080006ff */
[----:B------:R-:W1:Y:S01]  /*1300*/  S2UR UR11, SR_CgaCtaId ;  /* 0x00000000000b79c3 */ /* 0x000e620000008800 */
[----:B------:R-:W-:-:S07]  /*1310*/  UIMAD UR9, UR5, 0xc4, UR9 ;  /* 0x000000c4050978a4 */ /* 0x000fce000f8e0209 */
[----:B------:R-:W-:Y:S01]  /*1320*/  BAR.SYNC.DEFER_BLOCKING 0x0 ;  /* 0x0000000000007b1d */ /* 0x000fe20000010000 */
[----:B------:R-:W-:Y:S01]  /*1330*/  UIMAD UR9, UR9, 0x500, URZ ;  /* 0x00000500090978a4 */ /* 0x000fe2000f8e02ff */
[----:B0-----:R-:W-:-:S05]  /*1340*/  PRMT R16, R38, 0x9910, RZ ;  /* 0x0000991026107816 */ /* 0x001fca00000000ff */
[----:B------:R-:W-:-:S05]  /*1350*/  IMAD R16, R16, 0x79, RZ ;  /* 0x0000007910107824 */ /* 0x000fca00078e02ff */
[----:B------:R-:W-:-:S04]  /*1360*/  IADD3 R16, PT, PT, R16, 0x25d0, RZ ;  /* 0x000025d010107810 */ /* 0x000fc80007ffe0ff */
[----:B------:R-:W-:Y:S02]  /*1370*/  LOP3.LUT R17, R16, 0xffff, RZ, 0xc0, !PT ;  /* 0x0000ffff10117812 */ /* 0x000fe400078ec0ff */
[----:B------:R-:W-:Y:S02]  /*1380*/  IADD3 R16, P0, PT, R29, UR9, RZ ;  /* 0x000000091d107c10 */ /* 0x000fe4000ff1e0ff */
[----:B------:R-:W-:-:S03]  /*1390*/  SHF.R.U32.HI R18, RZ, 0xd, R17 ;  /* 0x0000000dff127819 */ /* 0x000fc60000011611 */
[----:B------:R-:W-:Y:S01]  /*13a0*/  IMAD.X R17, RZ, RZ, RZ, P0 ;  /* 0x000000ffff117224 */ /* 0x000fe200000e06ff */
[----:B------:R-:W-:-:S05]  /*13b0*/  LOP3.LUT R19, R18, 0xffff, RZ, 0xc0, !PT ;  /* 0x0000ffff12137812 */ /* 0x000fca00078ec0ff */
[----:B------:R-:W-:-:S03]  /*13c0*/  IMAD.WIDE.U32 R16, R19, 0x140, R16 ;  /* 0x0000014013107825 */ /* 0x000fc600078e0010 */
[----:B------:R-:W-:-:S04]  /*13d0*/  IADD3 R18, P0, PT, R16, UR16, RZ ;  /* 0x0000001010127c10 */ /* 0x000fc8000ff1e0ff */
[----:B------:R-:W-:Y:S02]  /*13e0*/  IADD3.X R17, PT, PT, RZ, R17, RZ, P0, !PT ;  /* 0x00000011ff117210 */ /* 0x000fe400007fe4ff */
[----:B------:R-:W-:-:S04]  /*13f0*/  LEA R16, P0, R18, UR14, 0x2 ;  /* 0x0000000e12107c11 */ /* 0x000fc8000f8010ff */
[----:B------:R-:W-:-:S05]  /*1400*/  LEA.HI.X R17, R18, UR15, R17, 0x2, P0 ;  /* 0x0000000f12117c11 */ /* 0x000fca00080f1411 */
[----:B------:R-:W2:Y:S01]  /*1410*/  LDG.E.CONSTANT R48, desc[UR12][R16.64+0x34800] ;  /* 0x0348000c10307981 */ /* 0x000ea2000c1e9900 */
[----:B------:R-:W-:-:S03]  /*1420*/  VIADD R18, R38, 0xffffff90 ;  /* 0xffffff9026127836 */ /* 0x000fc60000000000 */
[----:B------:R0:W3:Y:S02]  /*1430*/  LDG.E.CONSTANT R49, desc[UR12][R16.64+0xaf000] ;  /* 0x0af0000c10317981 */ /* 0x0000e4000c1e9900 */
[----:B------:R-:W-:-:S05]  /*1440*/  LOP3.LUT R18, R18, 0xff, RZ, 0xc0, !PT ;  /* 0x000000ff12127812 */ /* 0x000fca00078ec0ff */
[----:B------:R-:W-:Y:S01]  /*1450*/  IMAD R18, R18, 0x79, RZ ;  /* 0x0000007912127824 */ /* 0x000fe200078e02ff */
[----:B0-----:R-:W-:-:S04]  /*1460*/  IADD3 R16, P0, PT, R40, UR9, RZ ;  /* 0x0000000928107c10 */ /* 0x001fc8000ff1e0ff */
[----:B------:R-:W-:Y:S02]  /*1470*/  SHF.R.U32.HI R19, RZ, 0xd, R18 ;  /* 0x0000000dff137819 */ /* 0x000fe40000011612 */
[----:B------:R-:W-:-:S03]  /*1480*/  IADD3.X R17, PT, PT, RZ, RZ, RZ, P0, !PT ;  /* 0x000000ffff117210 */ /* 0x000fc600007fe4ff */
[----:B------:R-:W-:-:S03]  /*1490*/  IMAD.WIDE.U32 R16, R19, 0x140, R16 ;  /* 0x0000014013107825 */ /* 0x000fc600078e0010 */
[----:B------:R-:W-:-:S05]  /*14a0*/  IADD3 R18, P0, PT, R16, UR16, RZ ;  /* 0x0000001010127c10 */ /* 0x000fca000ff1e0ff */
[----:B------:R-:W-:Y:S01]  /*14b0*/  IMAD.X R19, RZ, RZ, R17, P0 ;  /* 0x000000ffff137224 */ /* 0x000fe200000e0611 */
[----:B------:R-:W-:-:S04]  /*14c0*/  LEA R16, P0, R18, UR14, 0x2 ;  /* 0x0000000e12107c11 */ /* 0x000fc8000f8010ff */
[----:B------:R-:W-:Y:S02]  /*14d0*/  LEA.HI.X R17, R18, UR15, R19, 0x2, P0 ;  /* 0x0000000f12117c11 */ /* 0x000fe400080f1413 */
[----:B------:R-:W-:-:S03]  /*14e0*/  IADD3 R18, PT, PT, R38, 0xa0, RZ ;  /* 0x000000a026127810 */ /* 0x000fc60007ffe0ff */
[----:B------:R-:W4:Y:S01]  /*14f0*/  LDG.E.CONSTANT R37, desc[UR12][R16.64+0x46000] ;  /* 0x0460000c10257981 */ /* 0x000f22000c1e9900 */
[----:B------:R-:W-:-:S03]  /*1500*/  LOP3.LUT R18, R18, 0xffff, RZ, 0xc0, !PT ;  /* 0x0000ffff12127812 */ /* 0x000fc600078ec0ff */
[----:B------:R0:W5:Y:S02]  /*1510*/  LDG.E.CONSTANT R36, desc[UR12][R16.64+0xc0800] ;  /* 0x0c08000c10247981 */ /* 0x000164000c1e9900 */
[----:B------:R-:W-:-:S05]  /*1520*/  IMAD R18, R18, 0x3c4, RZ ;  /* 0x000003c412127824 */ /* 0x000fca00078e02ff */
[----:B------:R-:W-:-:S04]  /*1530*/  SHF.R.U32.HI R18, RZ, 0x10, R18 ;  /* 0x00000010ff127819 */ /* 0x000fc80000011612 */
[----:B------:R-:W-:Y:S02]  /*1540*/  PRMT R19, R18, 0x9910, RZ ;  /* 0x0000991012137816 */ /* 0x000fe400000000ff */
[----:B------:R-:W-:-:S03]  /*1550*/  IADD3 R18, P0, PT, R58, UR16, RZ ;  /* 0x000000103a127c10 */ /* 0x000fc6000ff1e0ff */
[----:B------:R-:W-:Y:S02]  /*1560*/  IMAD R21, R19, 0x140, RZ ;  /* 0x0000014013157824 */ /* 0x000fe400078e02ff */
[----:B------:R-:W-:Y:S01]  /*1570*/  IMAD.X R19, RZ, RZ, R59, P0 ;  /* 0x000000ffff137224 */ /* 0x000fe200000e063b */
[----:B0-----:R-:W-:-:S04]  /*1580*/  LEA R16, P0, R18, UR14, 0x2 ;  /* 0x0000000e12107c11 */ /* 0x001fc8000f8010ff */
[----:B------:R-:W-:Y:S02]  /*1590*/  LEA.HI.X R17, R18, UR15, R19, 0x2, P0 ;  /* 0x0000000f12117c11 */ /* 0x000fe400080f1413 */
[----:B------:R-:W-:Y:S01]  /*15a0*/  LOP3.LUT R18, R21, 0xffff, RZ, 0xc0, !PT ;  /* 0x0000ffff15127812 */ /* 0x000fe200078ec0ff */
[----:B------:R-:W-:Y:S02]  /*15b0*/  UMOV UR10, 0x400 ;  /* 0x00000400000a7882 */ /* 0x000fe40000000000 */
[----:B------:R-:W4:Y:S01]  /*15c0*/  LDG.E.CONSTANT R21, desc[UR12][R16.64+0x8c000] ;  /* 0x08c0000c10157981 */ /* 0x000f22000c1e9900 */
[----:B------:R-:W-:-:S03]  /*15d0*/  IADD3 R19, P0, P1, R18, UR9, R41 ;  /* 0x0000000912137c10 */ /* 0x000fc6000f91e029 */
[----:B------:R0:W4:Y:S01]  /*15e0*/  LDG.E.CONSTANT R18, desc[UR12][R16.64+0x11800] ;  /* 0x0118000c10127981 */ /* 0x000122000c1e9900 */
[----:B------:R-:W-:Y:S02]  /*15f0*/  IADD3 R19, P2, PT, R19, UR16, RZ ;  /* 0x0000001013137c10 */ /* 0x000fe4000ff5e0ff */
[----:B------:R-:W-:Y:S02]  /*1600*/  IADD3.X R23, PT, PT, RZ, RZ, RZ, P0, P1 ;  /* 0x000000ffff177210 */ /* 0x000fe400007e24ff */
[----:B------:R-:W-:Y:S02]  /*1610*/  LEA R22, P0, R19, UR14, 0x2 ;  /* 0x0000000e13167c11 */ /* 0x000fe4000f8010ff */
[----:B------:R-:W-:-:S04]  /*1620*/  IADD3.X R23, PT, PT, RZ, R23, RZ, P2, !PT ;  /* 0x00000017ff177210 */ /* 0x000fc800017fe4ff */
[----:B------:R-:W-:Y:S02]  /*1630*/  LEA.HI.X R23, R19, UR15, R23, 0x2, P0 ;  /* 0x0000000f13177c11 */ /* 0x000fe400080f1417 */
[----:B0-----:R-:W-:Y:S01]  /*1640*/  IADD3 R17, P0, PT, R42, UR16, RZ ;  /* 0x000000102a117c10 */ /* 0x001fe2000ff1e0ff */
[----:B-1----:R-:W-:Y:S02]  /*1650*/  ULEA UR10, UR11, UR10, 0x18 ;  /* 0x0000000a0b0a7291 */ /* 0x002fe4000f8ec0ff */
[----:B------:R-:W4:Y:S02]  /*1660*/  LDG.E.CONSTANT R19, desc[UR12][R22.64+0x69000] ;  /* 0x0690000c16137981 */ /* 0x000f24000c1e9900 */
[----:B------:R-:W-:Y:S01]  /*1670*/  IMAD.X R61, RZ, RZ, R46, P0 ;  /* 0x000000ffff3d7224 */ /* 0x000fe200000e062e */
[----:B------:R-:W-:Y:S02]  /*1680*/  LEA R16, P0, R17, UR14, 0x2 ;  /* 0x0000000e11107c11 */ /* 0x000fe4000f8010ff */
[----:B------:R-:W-:-:S02]  /*1690*/  LEA R39, R38, UR10, 0x2 ;  /* 0x0000000a26277c11 */ /* 0x000fc4000f8e10ff */
[----:B------:R-:W-:Y:S01]  /*16a0*/  LEA.HI.X R17, R17, UR15, R61, 0x2, P0 ;  /* 0x0000000f11117c11 */ /* 0x000fe200080f143d */
[----:B------:R-:W4:Y:S04]  /*16b0*/  LDG.E.CONSTANT R22, desc[UR12][R22.64+0xe3800] ;  /* 0x0e38000c16167981 */ /* 0x000f28000c1e9900 */
[----:B--2---:R0:W-:Y:S01]  /*16c0*/  STS [R39+0xe00], R48 ;  /* 0x000e003027007388 */ /* 0x0041e20000000800 */
[----:B------:R-:W-:-:S03]  /*16d0*/  IADD3 R61, P0, PT, R50, UR16, RZ ;  /* 0x00000010323d7c10 */ /* 0x000fc6000ff1e0ff */
[----:B------:R-:W2:Y:S04]  /*16e0*/  LDG.E.CONSTANT R23, desc[UR12][R16.64+0x9d800] ;  /* 0x09d8000c10177981 */ /* 0x000ea8000c1e9900 */
[----:B0-----:R0:W2:Y:S04]  /*16f0*/  LDG.E.CONSTANT R48, desc[UR12][R16.64+0x23000] ;  /* 0x0230000c10307981 */ /* 0x0010a8000c1e9900 */
[----:B---3--:R-:W-:Y:S04]  /*1700*/  STS [R39+0x2bc0], R49 ;  /* 0x002bc03127007388 */ /* 0x008fe80000000800 */
[----:B-----5:R1:W-:Y:S02]  /*1710*/  STS [R39+0x3100], R36 ;  /* 0x0031002427007388 */ /* 0x0203e40000000800 */
[----:B-1----:R-:W-:-:S02]  /*1720*/  IADD3.X R36, PT, PT, RZ, R51, RZ, P0, !PT ;  /* 0x00000033ff247210 */ /* 0x002fc400007fe4ff */
[----:B0-----:R-:W-:-:S04]  /*1730*/  LEA R16, P0, R61, UR14, 0x2 ;  /* 0x0000000e3d107c11 */ /* 0x001fc8000f8010ff */
[----:B------:R-:W-:Y:S01]  /*1740*/  LEA.HI.X R17, R61, UR15, R36, 0x2, P0 ;  /* 0x0000000f3d117c11 */ /* 0x000fe200080f1424 */
[----:B----4-:R0:W-:Y:S01]  /*1750*/  STS [R39+0x1340], R37 ;  /* 0x0013402527007388 */ /* 0x0101e20000000800 */
[----:B------:R-:W-:-:S03]  /*1760*/  IADD3 R49, P0, PT, R30, UR16, RZ ;  /* 0x000000101e317c10 */ /* 0x000fc6000ff1e0ff */
[----:B------:R-:W3:Y:S04]  /*1770*/  LDG.E.CONSTANT R36, desc[UR12][R16.64+0x9d800] ;  /* 0x09d8000c10247981 */ /* 0x000ee8000c1e9900 */
[----:B0-----:R0:W4:Y:S01]  /*1780*/  LDG.E.CONSTANT R37, desc[UR12][R16.64+0x23000] ;  /* 0x0230000c10257981 */ /* 0x001122000c1e9900 */
[----:B------:R-:W-:Y:S01]  /*1790*/  IMAD.X R61, RZ, RZ, R31, P0 ;  /* 0x000000ffff3d7224 */ /* 0x000fe200000e061f */
[----:B0-----:R-:W-:-:S04]  /*17a0*/  LEA R16, P0, R49, UR14, 0x2 ;  /* 0x0000000e31107c11 */ /* 0x001fc8000f8010ff */
[----:B------:R-:W-:Y:S02]  /*17b0*/  LEA.HI.X R17, R49, UR15, R61, 0x2, P0 ;  /* 0x0000000f31117c11 */ /* 0x000fe400080f143d */
[----:B------:R-:W-:Y:S01]  /*17c0*/  IADD3 R49, P0, PT, R32, UR16, RZ ;  /* 0x0000001020317c10 */ /* 0x000fe2000ff1e0ff */
[----:B------:R0:W-:Y:S03]  /*17d0*/  STS [R39+0x540], R18 ;  /* 0x0005401227007388 */ /* 0x0001e60000000800 */
[----:B------:R-:W-:Y:S01]  /*17e0*/  IADD3.X R61, PT, PT, RZ, R33, RZ, P0, !PT ;  /* 0x00000021ff3d7210 */ /* 0x000fe200007fe4ff */
[----:B------:R1:W-:Y:S04]  /*17f0*/  STS [R39+0x1c00], R19 ;  /* 0x001c001327007388 */ /* 0x0003e80000000800 */
[----:B0-----:R-:W5:Y:S04]  /*1800*/  LDG.E.CONSTANT R18, desc[UR12][R16.64+0x46000] ;  /* 0x0460000c10127981 */ /* 0x001f68000c1e9900 */
[----:B-1----:R0:W5:Y:S02]  /*1810*/  LDG.E.CONSTANT R19, desc[UR12][R16.64+0xc0800] ;  /* 0x0c08000c10137981 */ /* 0x002164000c1e9900 */
[----:B0-----:R-:W-:-:S04]  /*1820*/  LEA R16, P0, R49, UR14, 0x2 ;  /* 0x0000000e31107c11 */ /* 0x001fc8000f8010ff */
[----:B------:R-:W-:Y:S01]  /*1830*/  LEA.HI.X R17, R49, UR15, R61, 0x2, P0 ;  /* 0x0000000f31117c11 */ /* 0x000fe200080f143d */
[----:B------:R0:W-:Y:S04]  /*1840*/  STS [R39+0x2300], R21 ;  /* 0x0023001527007388 */ /* 0x0001e80000000800 */
[----:B0-----:R-:W5:Y:S04]  /*1850*/  LDG.E.CONSTANT R21, desc[UR12][R16.64+0x57800] ;  /* 0x0578000c10157981 */ /* 0x001f68000c1e9900 */
[----:B--2---:R0:W-:Y:S04]  /*1860*/  STS [R39+0x8c0], R48 ;  /* 0x0008c03027007388 */ /* 0x0041e80000000800 */
[----:B0-----:R0:W2:Y:S01]  /*1870*/  LDG.E.CONSTANT R48, desc[UR12][R16.64+0xd2000] ;  /* 0x0d20000c10307981 */ /* 0x0010a2000c1e9900 */
[----:B------:R-:W-:-:S05]  /*1880*/  IADD3 R49, P0, PT, R34, UR16, RZ ;  /* 0x0000001022317c10 */ /* 0x000fca000ff1e0ff */
[----:B------:R-:W-:Y:S01]  /*1890*/  IMAD.X R61, RZ, RZ, R35, P0 ;  /* 0x000000ffff3d7224 */ /* 0x000fe200000e0623 */
[----:B0-----:R-:W-:-:S04]  /*18a0*/  LEA R16, P0, R49, UR14, 0x2 ;  /* 0x0000000e31107c11 */ /* 0x001fc8000f8010ff */
[----:B------:R-:W-:Y:S01]  /*18b0*/  LEA.HI.X R17, R49, UR15, R61, 0x2, P0 ;  /* 0x0000000f31117c11 */ /* 0x000fe200080f143d */
[----:B------:R0:W-:Y:S01]  /*18c0*/  STS [R39+0x2680], R23 ;  /* 0x0026801727007388 */ /* 0x0001e20000000800 */
[C---:B------:R-:W-:Y:S02]  /*18d0*/  ISETP.GE.U32.AND P1, PT, R38.reuse, 0x44, PT ;  /* 0x000000442600780c */ /* 0x040fe40003f26070 */
[C---:B------:R-:W-:Y:S01]  /*18e0*/  IADD3 R49, PT, PT, R38.reuse, -0x44, RZ ;  /* 0xffffffbc26317810 */ /* 0x040fe20007ffe0ff */
[----:B0-----:R-:W2:Y:S01]  /*18f0*/  LDG.E.CONSTANT R23, desc[UR12][R16.64+0xe3800] ;  /* 0x0e38000c10177981 */ /* 0x001ea2000c1e9900 */
[C---:B------:R-:W-:Y:S02]  /*1900*/  ISETP.GT.U32.AND P0, PT, R38.reuse, 0x43, PT ;  /* 0x000000432600780c */ /* 0x040fe40003f04070 */
[----:B------:R-:W-:Y:S02]  /*1910*/  SEL R49, R38, R49, !P1 ;  /* 0x0000003126317207 */ /* 0x000fe40004800000 */
[----:B------:R-:W-:-:S04]  /*1920*/  SEL R38, RZ, 0x140, !P0 ;  /* 0x00000140ff267807 */ /* 0x000fc80004000000 */
[----:B------:R-:W-:Y:S01]  /*1930*/  IADD3 R38, PT, PT, R49, UR9, R38 ;  /* 0x0000000931267c10 */ /* 0x000fe2000fffe026 */
[----:B------:R-:W-:Y:S01]  /*1940*/  USHF.L.U32 UR9, UR4, 0x2, URZ ;  /* 0x0000000204097899 */ /* 0x000fe200080006ff */
[----:B----4-:R0:W-:Y:S04]  /*1950*/  STS [R39+0xa80], R37 ;  /* 0x000a802527007388 */ /* 0x0101e80000000800 */
[----:B0-----:R0:W4:Y:S02]  /*1960*/  LDG.E.CONSTANT R37, desc[UR12][R16.64+0x69000] ;  /* 0x0690000c10257981 */ /* 0x001124000c1e9900 */
[----:B0-----:R-:W0:Y:S01]  /*1970*/  LDC.64 R16, c[0x0][0x380] ;  /* 0x0000e000ff107b82 */ /* 0x001e220000000a00 */
[C---:B------:R-:W-:Y:S01]  /*1980*/  VIADD R49, R38.reuse, UR9 ;  /* 0x0000000926317c36 */ /* 0x040fe20008000000 */
[----:B------:R-:W-:-:S02]  /*1990*/  IADD3 R61, PT, PT, R38, UR16, RZ ;  /* 0x00000010263d7c10 */ /* 0x000fc4000fffe0ff */
[----:B------:R-:W-:Y:S01]  /*19a0*/  IADD3 R38, P0, PT, R2, UR16, RZ ;  /* 0x0000001002267c10 */ /* 0x000fe2000ff1e0ff */
[----:B---3--:R-:W-:Y:S04]  /*19b0*/  STS [R39+0x2840], R36 ;  /* 0x0028402427007388 */ /* 0x008fe80000000800 */
[----:B-----5:R-:W-:Y:S04]  /*19c0*/  STS [R39+0x1180], R18 ;  /* 0x0011801227007388 */ /* 0x020fe80000000800 */
[----:B------:R0:W-:Y:S02]  /*19d0*/  STS [R39+0x2f40], R19 ;  /* 0x002f401327007388 */ /* 0x0001e40000000800 */
[----:B0-----:R-:W-:-:S04]  /*19e0*/  IMAD.WIDE.U32 R18, R61, 0x4, R16 ;  /* 0x000000043d127825 */ /* 0x001fc800078e0010 */
[----:B------:R-:W-:Y:S01]  /*19f0*/  IMAD.X R61, RZ, RZ, R47, P0 ;  /* 0x000000ffff3d7224 */ /* 0x000fe200000e062f */
[----:B------:R0:W-:Y:S04]  /*1a00*/  STS [R39+0x16c0], R21 ;  /* 0x0016c01527007388 */ /* 0x0001e80000000800 */
[----:B0-----:R-:W3:Y:S04]  /*1a10*/  LDG.E.CONSTANT R21, desc[UR12][R18.64+0x7a800] ;  /* 0x07a8000c12157981 */ /* 0x001ee8000c1e9900 */
[----:B--2---:R0:W-:Y:S02]  /*1a20*/  STS [R39+0x3480], R48 ;  /* 0x0034803027007388 */ /* 0x0041e40000000800 */
[----:B0-----:R-:W-:-:S05]  /*1a30*/  IMAD.WIDE.U32 R48, R49, 0x4, R16 ;  /* 0x0000000431307825 */ /* 0x001fca00078e0010 */
[----:B------:R0:W2:Y:S02]  /*1a40*/  LDG.E.CONSTANT R36, desc[UR12][R48.64] ;  /* 0x0000000c30247981 */ /* 0x0000a4000c1e9900 */
[----:B0-----:R-:W-:-:S04]  /*1a50*/  LEA R48, P0, R38, UR14, 0x2 ;  /* 0x0000000e26307c11 */ /* 0x001fc8000f8010ff */
[----:B------:R-:W-:-:S05]  /*1a60*/  LEA.HI.X R49, R38, UR15, R61, 0x2, P0 ;  /* 0x0000000f26317c11 */ /* 0x000fca00080f143d */
[----:B------:R-:W5:Y:S01]  /*1a70*/  LDG.E.CONSTANT R48, desc[UR12][R48.64+0x7a800] ;  /* 0x07a8000c30307981 */ /* 0x000f62000c1e9900 */
[----:B------:R-:W-:-:S05]  /*1a80*/  IADD3 R61, PT, PT, R0, UR9, RZ ;  /* 0x00000009003d7c10 */ /* 0x000fca000fffe0ff */
[----:B------:R-:W-:-:S04]  /*1a90*/  IMAD.WIDE.U32 R18, R61, 0x4, R16 ;  /* 0x000000043d127825 */ /* 0x000fc800078e0010 */
[----:B------:R-:W-:Y:S01]  /*1aa0*/  VIADD R61, R11, UR16 ;  /* 0x000000100b3d7c36 */ /* 0x000fe20008000000 */
[----:B------:R0:W5:Y:S04]  /*1ab0*/  LDG.E.CONSTANT R38, desc[UR12][R18.64] ;  /* 0x0000000c12267981 */ /* 0x000168000c1e9900 */
[----:B------:R1:W-:Y:S01]  /*1ac0*/  STS [R39+0x3800], R23 ;  /* 0x0038001727007388 */ /* 0x0003e20000000800 */
[----:B0-----:R-:W-:Y:S01]  /*1ad0*/  IMAD.WIDE.U32 R18, R61, 0x4, R16 ;  /* 0x000000043d127825 */ /* 0x001fe200078e0010 */
[----:B------:R-:W-:-:S04]  /*1ae0*/  IADD3 R61, PT, PT, R10, UR16, RZ ;  /* 0x000000100a3d7c10 */ /* 0x000fc8000fffe0ff */
[----:B-1----:R0:W5:Y:S01]  /*1af0*/  LDG.E.CONSTANT R23, desc[UR12][R18.64] ;  /* 0x0000000c12177981 */ /* 0x002162000c1e9900 */
[----:B------:R-:W-:-:S03]  /*1b00*/  VIADD R49, R8, UR16 ;  /* 0x0000001008317c36 */ /* 0x000fc60008000000 */
[----:B----4-:R1:W-:Y:S01]  /*1b10*/  STS [R39+0x1a40], R37 ;  /* 0x001a402527007388 */ /* 0x0103e20000000800 */
[----:B0-----:R-:W-:-:S05]  /*1b20*/  IMAD.WIDE.U32 R18, R61, 0x4, R16 ;  /* 0x000000043d127825 */ /* 0x001fca00078e0010 */
[----:B-1----:R0:W4:Y:S02]  /*1b30*/  LDG.E.CONSTANT R37, desc[UR12][R18.64] ;  /* 0x0000000c12257981 */ /* 0x002124000c1e9900 */
[--C-:B0-----:R-:W-:Y:S01]  /*1b40*/  IMAD.WIDE.U32 R18, R49, 0x4, R16.reuse ;  /* 0x0000000431127825 */ /* 0x101fe200078e0010 */
[----:B------:R-:W-:Y:S01]  /*1b50*/  IADD3 R49, PT, PT, R6, UR16, RZ ;  /* 0x0000001006317c10 */ /* 0x000fe2000fffe0ff */
[----:B---3--:R-:W-:Y:S04]  /*1b60*/  STS [R39+0x1dc0], R21 ;  /* 0x001dc01527007388 */ /* 0x008fe80000000800 */
[----:B--2---:R0:W-:Y:S04]  /*1b70*/  STS [R39], R36 ;  /* 0x0000002427007388 */ /* 0x0041e80000000800 */
[----:B0-----:R0:W2:Y:S02]  /*1b80*/  LDG.E.CONSTANT R36, desc[UR12][R18.64] ;  /* 0x0000000c12247981 */ /* 0x0010a4000c1e9900 */
[----:B0-----:R-:W-:-:S02]  /*1b90*/  IMAD.WIDE.U32 R18, R49, 0x4, R16 ;  /* 0x0000000431127825 */ /* 0x001fc400078e0010 */
[----:B-----5:R0:W-:Y:S02]  /*1ba0*/  STS [R39+0x1f80], R48 ;  /* 0x001f803027007388 */ /* 0x0201e40000000800 */
[----:B------:R-:W-:Y:S02]  /*1bb0*/  VIADD R49, R4, UR16 ;  /* 0x0000001004317c36 */ /* 0x000fe40008000000 */
[----:B------:R1:W3:Y:S02]  /*1bc0*/  LDG.E.CONSTANT R21, desc[UR12][R18.64] ;  /* 0x0000000c12157981 */ /* 0x0002e4000c1e9900 */
[----:B0-----:R-:W-:-:S06]  /*1bd0*/  IMAD.WIDE.U32 R48, R49, 0x4, R16 ;  /* 0x0000000431307825 */ /* 0x001fcc00078e0010 */
[----:B------:R0:W5:Y:S01]  /*1be0*/  LDG.E.CONSTANT R48, desc[UR12][R48.64] ;  /* 0x0000000c30307981 */ /* 0x000162000c1e9900 */
[----:B------:R-:W-:-:S05]  /*1bf0*/  IADD3 R61, PT, PT, R14, UR16, RZ ;  /* 0x000000100e3d7c10 */ /* 0x000fca000fffe0ff */
[----:B-1----:R-:W-:Y:S01]  /*1c00*/  IMAD.WIDE.U32 R18, R61, 0x4, R16 ;  /* 0x000000043d127825 */ /* 0x002fe200078e0010 */
[----:B------:R1:W-:Y:S03]  /*1c10*/  STS [R39+0x1c0], R38 ;  /* 0x0001c02627007388 */ /* 0x0003e60000000800 */
[----:B------:R-:W-:Y:S01]  /*1c20*/  VIADD R61, R12, UR16 ;  /* 0x000000100c3d7c36 */ /* 0x000fe20008000000 */
[----:B------:R4:W-:Y:S04]  /*1c30*/  STS [R39+0x380], R23 ;  /* 0x0003801727007388 */ /* 0x0009e80000000800 */
[----:B-1----:R1:W2:Y:S01]  /*1c40*/  LDG.E.CONSTANT R38, desc[UR12][R18.64] ;  /* 0x0000000c12267981 */ /* 0x0022a2000c1e9900 */
[----:B0-----:R-:W-:-:S02]  /*1c50*/  VIADD R49, R7, UR16 ;  /* 0x0000001007317c36 */ /* 0x001fc40008000000 */
[----:B-1----:R-:W-:Y:S01]  /*1c60*/  IMAD.WIDE.U32 R18, R61, 0x4, R16 ;  /* 0x000000043d127825 */ /* 0x002fe200078e0010 */
[----:B------:R-:W-:-:S04]  /*1c70*/  IADD3 R61, PT, PT, R9, UR16, RZ ;  /* 0x00000010093d7c10 */ /* 0x000fc8000fffe0ff */
[----:B----4-:R0:W4:Y:S04]  /*1c80*/  LDG.E.CONSTANT R23, desc[UR12][R18.64] ;  /* 0x0000000c12177981 */ /* 0x010128000c1e9900 */
[----:B------:R1:W-:Y:S01]  /*1c90*/  STS [R39+0x700], R37 ;  /* 0x0007002527007388 */ /* 0x0003e20000000800 */
[----:B0-----:R-:W-:-:S05]  /*1ca0*/  IMAD.WIDE.U32 R18, R61, 0x4, R16 ;  /* 0x000000043d127825 */ /* 0x001fca00078e0010 */
[----:B-1----:R0:W4:Y:S02]  /*1cb0*/  LDG.E.CONSTANT R37, desc[UR12][R18.64] ;  /* 0x0000000c12257981 */ /* 0x002124000c1e9900 */
[--C-:B0-----:R-:W-:Y:S01]  /*1cc0*/  IMAD.WIDE.U32 R18, R49, 0x4, R16.reuse ;  /* 0x0000000431127825 */ /* 0x101fe200078e0010 */
[----:B------:R-:W-:Y:S01]  /*1cd0*/  IADD3 R49, PT, PT, R5, UR16, RZ ;  /* 0x0000001005317c10 */ /* 0x000fe2000fffe0ff */
[----:B------:R-:W-:Y:S04]  /*1ce0*/  STS [R39+0x39c0], R22 ;  /* 0x0039c01627007388 */ /* 0x000fe80000000800 */
[----:B-----5:R0:W-:Y:S02]  /*1cf0*/  STS [R39+0x1500], R48 ;  /* 0x0015003027007388 */ /* 0x0201e40000000800 */
[----:B0-----:R-:W0:Y:S02]  /*1d00*/  S2R R48, SR_TID.X ;  /* 0x0000000000307919 */ /* 0x001e240000002100 */
[----:B---3--:R1:W-:Y:S04]  /*1d10*/  STS [R39+0xfc0], R21 ;  /* 0x000fc01527007388 */ /* 0x0083e80000000800 */
[----:B--2---:R2:W-:Y:S04]  /*1d20*/  STS [R39+0xc40], R36 ;  /* 0x000c402427007388 */ /* 0x0045e80000000800 */
[----:B-1----:R1:W3:Y:S02]  /*1d30*/  LDG.E.CONSTANT R21, desc[UR12][R18.64] ;  /* 0x0000000c12157981 */ /* 0x0022e4000c1e9900 */
[----:B-1----:R-:W-:-:S04]  /*1d40*/  IMAD.WIDE.U32 R18, R49, 0x4, R16 ;  /* 0x0000000431127825 */ /* 0x002fc800078e0010 */
[----:B------:R-:W-:Y:S01]  /*1d50*/  VIADD R49, R3, UR16 ;  /* 0x0000001003317c36 */ /* 0x000fe20008000000 */
[----:B--2---:R1:W2:Y:S01]  /*1d60*/  LDG.E.CONSTANT R36, desc[UR12][R18.64] ;  /* 0x0000000c12247981 */ /* 0x0042a2000c1e9900 */
[----:B0-----:R-:W-:Y:S02]  /*1d70*/  IMAD.SHL.U32 R61, R48, 0x10, RZ ;  /* 0x00000010303d7824 */ /* 0x001fe400078e00ff */
[----:B-1----:R-:W-:Y:S01]  /*1d80*/  IMAD.WIDE.U32 R18, R49, 0x4, R16 ;  /* 0x0000000431127825 */ /* 0x002fe200078e0010 */
[----:B------:R-:W-:Y:S02]  /*1d90*/  IADD3 R49, PT, PT, R13, UR16, RZ ;  /* 0x000000100d317c10 */ /* 0x000fe4000fffe0ff */
[----:B------:R-:W-:-:S03]  /*1da0*/  LOP3.LUT R61, R61, 0x70f, R48, 0xc8, !PT ;  /* 0x0000070f3d3d7812 */ /* 0x000fc600078ec830 */
[----:B------:R-:W-:Y:S01]  /*1db0*/  IMAD.WIDE.U32 R16, R49, 0x4, R16 ;  /* 0x0000000431107825 */ /* 0x000fe200078e0010 */
[----:B------:R-:W-:Y:S01]  /*1dc0*/  LOP3.LUT R61, R61, UR7, RZ, 0xfc, !PT ;  /* 0x000000073d3d7c12 */ /* 0x000fe2000f8efcff */
[----:B------:R-:W5:Y:S04]  /*1dd0*/  LDG.E.CONSTANT R18, desc[UR12][R18.64] ;  /* 0x0000000c12127981 */ /* 0x000f68000c1e9900 */
[----:B------:R0:W5:Y:S02]  /*1de0*/  LDG.E.CONSTANT R49, desc[UR12][R16.64] ;  /* 0x0000000c10317981 */ /* 0x000164000c1e9900 */
[----:B0-----:R-:W-:-:S05]  /*1df0*/  MOV R16, UR4 ;  /* 0x0000000400107c02 */ /* 0x001fca0008000f00 */
[----:B------:R-:W-:Y:S02]  /*1e00*/  IMAD R19, R16, 0x400, R61 ;  /* 0x0000040010137824 */ /* 0x000fe400078e023d */
[----:B------:R-:W0:Y:S02]  /*1e10*/  LDC.64 R16, c[0x0][0x388] ;  /* 0x0000e200ff107b82 */ /* 0x000e240000000a00 */
[----:B0-----:R-:W-:-:S05]  /*1e20*/  IMAD.WIDE.U32 R16, R19, 0x4, R16 ;  /* 0x0000000413107825 */ /* 0x001fca00078e0010 */
[----:B------:R-:W5:Y:S04]  /*1e30*/  LDG.E.CONSTANT R19, desc[UR12][R16.64] ;  /* 0x0000000c10137981 */ /* 0x000f68000c1e9900 */
[----:B------:R-:W5:Y:S04]  /*1e40*/  LDG.E.CONSTANT R22, desc[UR12][R16.64+0x1c00] ;  /* 0x001c000c10167981 */ /* 0x000f68000c1e9900 */
[----:B------:R-:W5:Y:S04]  /*1e50*/  LDG.E.CONSTANT R61, desc[UR12][R16.64+0x3800] ;  /* 0x0038000c103d7981 */ /* 0x000f68000c1e9900 */
[----:B----4-:R0:W-:Y:S02]  /*1e60*/  STS [R39+0x2140], R23 ;  /* 0x0021401727007388 */ /* 0x0101e40000000800 */
[----:B0-----:R-:W0:Y:S01]  /*1e70*/  S2R R23, SR_CgaCtaId ;  /* 0x0000000000177919 */ /* 0x001e220000008800 */
[----:B------:R-:W-:Y:S01]  /*1e80*/  ISETP.GT.U32.AND P0, PT, R48, 0x4f, PT ;  /* 0x0000004f3000780c */ /* 0x000fe20003f04070 */
[----:B------:R-:W-:Y:S04]  /*1e90*/  STS [R39+0x1880], R38 ;  /* 0x0018802627007388 */ /* 0x000fe80000000800 */
[----:B------:R1:W-:Y:S04]  /*1ea0*/  STS [R39+0x24c0], R37 ;  /* 0x0024c02527007388 */ /* 0x0003e80000000800 */
[----:B-1----:R-:W4:Y:S04]  /*1eb0*/  LDG.E.CONSTANT R37, desc[UR12][R16.64+0x5400] ;  /* 0x0054000c10257981 */ /* 0x002f28000c1e9900 */
[----:B---3--:R-:W-:Y:S04]  /*1ec0*/  STS [R39+0x2a00], R21 ;  /* 0x002a001527007388 */ /* 0x008fe80000000800 */
[----:B--2---:R1:W-:Y:S04]  /*1ed0*/  STS [R39+0x2d80], R36 ;  /* 0x002d802427007388 */ /* 0x0043e80000000800 */
[----:B-1----:R-:W2:Y:S04]  /*1ee0*/  LDG.E.CONSTANT R36, desc[UR12][R16.64+0xa800] ;  /* 0x00a8000c10247981 */ /* 0x002ea8000c1e9900 */
[----:B-----5:R1:W-:Y:S02]  /*1ef0*/  STS [R39+0x32c0], R18 ;  /* 0x0032c01227007388 */ /* 0x0203e40000000800 */
[----:B-1----:R-:W-:-:S04]  /*1f00*/  MOV R18, 0x400 ;  /* 0x0000040000127802 */ /* 0x002fc80000000f00 */
[----:B------:R-:W-:-:S04]  /*1f10*/  IADD3 R38, PT, PT, R18, 0x3b80, RZ ;  /* 0x00003b8012267810 */ /* 0x000fc80007ffe0ff */
[C---:B0-----:R-:W-:Y:S01]  /*1f20*/  LEA R38, R23.reuse, R38, 0x18 ;  /* 0x0000002617267211 */ /* 0x041fe200078ec0ff */
[----:B------:R0:W-:Y:S04]  /*1f30*/  STS [R39+0x3640], R49 ;  /* 0x0036403127007388 */ /* 0x0001e80000000800 */
[----:B------:R-:W-:Y:S01]  /*1f40*/  IMAD R38, R48, 0x4, R38 ;  /* 0x0000000430267824 */ /* 0x000fe200078e0226 */
[----:B------:R-:W-:Y:S02]  /*1f50*/  LEA R23, R23, R18, 0x18 ;  /* 0x0000001217177211 */ /* 0x000fe400078ec0ff */
[----:B------:R-:W3:Y:S04]  /*1f60*/  LDG.E.CONSTANT R18, desc[UR12][R16.64+0x7000] ;  /* 0x0070000c10127981 */ /* 0x000ee8000c1e9900 */
[----:B0-----:R-:W5:Y:S04]  /*1f70*/  LDG.E.CONSTANT R39, desc[UR12][R16.64+0x8c00] ;  /* 0x008c000c10277981 */ /* 0x001f68000c1e9900 */
[----:B------:R0:W-:Y:S04]  /*1f80*/  STS [R38], R19 ;  /* 0x0000001326007388 */ /* 0x0001e80000000800 */
[----:B------:R1:W-:Y:S04]  /*1f90*/  STS [R38+0x1c0], R22 ;  /* 0x0001c01626007388 */ /* 0x0003e80000000800 */
[----:B------:R1:W-:Y:S04]  /*1fa0*/  STS [R38+0x380], R61 ;  /* 0x0003803d26007388 */ /* 0x0003e80000000800 */
[----:B0-----:R-:W5:Y:S04]  /*1fb0*/  LDG.E.CONSTANT R19, desc[UR12][R16.64+0xc400] ;  /* 0x00c4000c10137981 */ /* 0x001f68000c1e9900 */
[----:B-1----:R-:W5:Y:S04]  /*1fc0*/  @!P0 LDG.E.CONSTANT R22, desc[UR12][R16.64+0xfc00] ;  /* 0x00fc000c10168981 */ /* 0x002f68000c1e9900 */
[----:B------:R0:W5:Y:S01]  /*1fd0*/  LDG.E.CONSTANT R61, desc[UR12][R16.64+0xe000] ;  /* 0x00e0000c103d7981 */ /* 0x000162000c1e9900 */
[----:B------:R-:W-:Y:S01]  /*1fe0*/  UISETP.GT.U32.AND UP0, UPT, UR4, 0xf, UPT ;  /* 0x0000000f0400788c */ /* 0x000fe2000bf04070 */
[----:B------:R-:W-:-:S05]  /*1ff0*/  SHF.R.U32.HI R49, RZ, 0x2, R48 ;  /* 0x00000002ff317819 */ /* 0x000fca0000011630 */
[----:B------:R-:W-:Y:S01]  /*2000*/  PLOP3.LUT P1, PT, PT, PT, UP0, 0x80, 0x8 ;  /* 0x000000000008781c */ /* 0x000fe20003f2f008 */
[----:B----4-:R-:W-:Y:S01]  /*2010*/  STS [R38+0x540], R37 ;  /* 0x0005402526007388 */ /* 0x010fe20000000800 */
[----:B------:R-:W-:Y:S01]  /*2020*/  IMAD R21, R49, 0x220, R23 ;  /* 0x0000022031157824 */ /* 0x000fe200078e0217 */
[----:B0-----:R-:W-:Y:S02]  /*2030*/  MOV R17, RZ ;  /* 0x000000ff00117202 */ /* 0x001fe40000000f00 */
[----:B--2---:R-:W-:Y:S04]  /*2040*/  STS [R38+0xa80], R36 ;  /* 0x000a802426007388 */ /* 0x004fe80000000800 */
[----:B---3--:R-:W-:Y:S04]  /*2050*/  STS [R38+0x700], R18 ;  /* 0x0007001226007388 */ /* 0x008fe80000000800 */
[----:B-----5:R-:W-:Y:S04]  /*2060*/  STS [R38+0x8c0], R39 ;  /* 0x0008c02726007388 */ /* 0x020fe80000000800 */
[----:B------:R-:W-:Y:S04]  /*2070*/  STS [R38+0xc40], R19 ;  /* 0x000c401326007388 */ /* 0x000fe80000000800 */
[----:B------:R-:W-:Y:S04]  /*2080*/  @!P0 STS [R38+0xfc0], R22 ;  /* 0x000fc01626008388 */ /* 0x000fe80000000800 */
[----:B------:R-:W-:Y:S01]  /*2090*/  STS [R38+0xe00], R61 ;  /* 0x000e003d26007388 */ /* 0x000fe20000000800 */
[----:B------:R-:W-:Y:S06]  /*20a0*/  BAR.SYNC.DEFER_BLOCKING 0x0 ;  /* 0x0000000000007b1d */ /* 0x000fec0000010000 */
[----:B------:R-:W-:Y:S04]  /*20b0*/  @!P1 LDS R18, [R21+0x11c] ;  /* 0x00011c0015129984 */ /* 0x000fe80000000800 */
[----:B------:R-:W0:Y:S04]  /*20c0*/  @!P1 LDS R19, [R45+UR8+0xe4] ;  /* 0x0000e4082d139984 */ /* 0x000e280008000800 */
[----:B------:R-:W-:Y:S04]  /*20d0*/  @!P1 LDS R16, [R21+0x110] ;  /* 0x0001100015109984 */ /* 0x000fe80000000800 */
[----:B------:R-:W1:Y:S04]  /*20e0*/  @!P1 LDS R23, [R45+UR8+0x24] ;  /* 0x000024082d179984 */ /* 0x000e680008000800 */
[----:B------:R-:W-:Y:S04]  /*20f0*/  @!P1 LDS R37, [R21+0x114] ;  /* 0x0001140015259984 */ /* 0x000fe80000000800 */
[----:B------:R-:W2:Y:S04]  /*2100*/  @!P1 LDS R36, [R45+UR8+0x64] ;  /* 0x000064082d249984 */ /* 0x000ea80008000800 */
[----:B------:R-:W-:Y:S04]  /*2110*/  @!P1 LDS R22, [R21] ;  /* 0x0000000015169984 */ /* 0x000fe80000000800 */
[----:B------:R-:W-:Y:S04]  /*2120*/  @!P1 LDS R39, [R21] ;  /* 0x0000000015279984 */ /* 0x000fe80000000800 */
[----:B------:R-:W-:Y:S04]  /*2130*/  @!P1 LDS R61, [R21] ;  /* 0x00000000153d9984 */ /* 0x000fe80000000800 */
[----:B------:R-:W-:Y:S01]  /*2140*/  @!P1 LDS R38, [R45+UR8+0x40] ;  /* 0x000040082d269984 */ /* 0x000fe20008000800 */
[----:B0-----:R-:W-:Y:S01]  /*2150*/  @!P1 FMUL R17, R19, R18 ;  /* 0x0000001213119220 */ /* 0x001fe20000400000 */
[----:B------:R-:W-:-:S02]  /*2160*/  CS2R R18, SRZ ;  /* 0x0000000000127805 */ /* 0x000fc4000001ff00 */
[----:B-1----:R-:W-:Y:S01]  /*2170*/  @!P1 FMUL R18, R16, R23 ;  /* 0x0000001710129220 */ /* 0x002fe20000400000 */
[----:B------:R-:W-:Y:S01]  /*2180*/  IMAD.MOV.U32 R16, RZ, RZ, RZ ;  /* 0x000000ffff107224 */ /* 0x000fe200078e00ff */
[----:B------:R-:W-:Y:S01]  /*2190*/  @!P1 LDS R23, [R21+0x118] ;  /* 0x0001180015179984 */ /* 0x000fe20000000800 */
[----:B--2---:R-:W-:-:S03]  /*21a0*/  @!P1 FMUL R16, R36, R37 ;  /* 0x0000002524109220 */ /* 0x004fc60000400000 */
[----:B------:R-:W0:Y:S04]  /*21b0*/  @!P1 LDS R36, [R45+UR8+0xa4] ;  /* 0x0000a4082d249984 */ /* 0x000e280008000800 */
[----:B------:R-:W1:Y:S01]  /*21c0*/  @!P1 LDS R37, [R45+UR8] ;  /* 0x000000082d259984 */ /* 0x000e620008000800 */
[----:B0-----:R-:W-:Y:S01]  /*21d0*/  @!P1 FMUL R19, R36, R23 ;  /* 0x0000001724139220 */ /* 0x001fe20000400000 */
[----:B------:R-:W-:Y:S02]  /*21e0*/  MOV R23, RZ ;  /* 0x000000ff00177202 */ /* 0x000fe40000000f00 */
[----:B------:R-:W-:Y:S01]  /*21f0*/  @!P1 LDS R36, [R21] ;  /* 0x0000000015249984 */ /* 0x000fe20000000800 */
[----:B-1----:R-:W-:-:S03]  /*2200*/  @!P1 FMUL R23, R22, R37 ;  /* 0x0000002516179220 */ /* 0x002fc60000400000 */
[----:B------:R-:W0:Y:S01]  /*2210*/  @!P1 LDS R22, [R45+UR8+0x20] ;  /* 0x000020082d169984 */ /* 0x000e220008000800 */
[----:B------:R-:W-:Y:S02]  /*2220*/  IMAD.MOV.U32 R37, RZ, RZ, RZ ;  /* 0x000000ffff257224 */ /* 0x000fe400078e00ff */
[----:B0-----:R-:W-:Y:S02]  /*2230*/  @!P1 FMUL R37, R39, R22 ;  /* 0x0000001627259220 */ /* 0x001fe40000400000 */
[----:B------:R-:W0:Y:S01]  /*2240*/  @!P1 LDS R22, [R45+UR8+0x4] ;  /* 0x000004082d169984 */ /* 0x000e220008000800 */
[----:B------:R-:W-:-:S03]  /*2250*/  FADD R39, R18, R15 ;  /* 0x0000000f12277221 */ /* 0x000fc60000000000 */
[----:B------:R-:W1:Y:S01]  /*2260*/  @!P1 LDS R15, [R45+UR8+0x24] ;  /* 0x000024082d0f9984 */ /* 0x000e620008000800 */
[----:B------:R-:W-:Y:S01]  /*2270*/  MOV R18, RZ ;  /* 0x000000ff00127202 */ /* 0x000fe20000000f00 */
[----:B0-----:R-:W-:Y:S01]  /*2280*/  @!P1 FMUL R18, R61, R22 ;  /* 0x000000163d129220 */ /* 0x001fe20000400000 */
[----:B------:R-:W-:Y:S01]  /*2290*/  FADD R22, R39, R16 ;  /* 0x0000001027167221 */ /* 0x000fe20000000000 */
[----:B------:R-:W-:Y:S01]  /*22a0*/  IMAD.MOV.U32 R16, RZ, RZ, RZ ;  /* 0x000000ffff107224 */ /* 0x000fe200078e00ff */
[----:B------:R-:W-:Y:S01]  /*22b0*/  @!P1 LDS R39, [R45+UR8+0x20] ;  /* 0x000020082d279984 */ /* 0x000fe20008000800 */
[----:B-1----:R-:W-:-:S03]  /*22c0*/  @!P1 FMUL R16, R36, R15 ;  /* 0x0000000f24109220 */ /* 0x002fc60000400000 */
[----:B------:R-:W-:Y:S04]  /*22d0*/  @!P1 LDS R15, [R21+0x110] ;  /* 0x00011000150f9984 */ /* 0x000fe80000000800 */
[----:B------:R-:W0:Y:S01]  /*22e0*/  @!P1 LDS R36, [R45+UR8] ;  /* 0x000000082d249984 */ /* 0x000e220008000800 */
[----:B------:R-:W-:Y:S01]  /*22f0*/  FADD R22, R22, R19 ;  /* 0x0000001316167221 */ /* 0x000fe20000000000 */
[----:B------:R-:W-:Y:S01]  /*2300*/  MOV R19, RZ ;  /* 0x000000ff00137202 */ /* 0x000fe20000000f00 */
[----:B0-----:R-:W-:Y:S02]  /*2310*/  @!P1 FMUL R19, R36, R15 ;  /* 0x0000000f24139220 */ /* 0x001fe40000400000 */
[----:B------:R-:W0:Y:S01]  /*2320*/  @!P1 LDS R36, [R21+0x110] ;  /* 0x0001100015249984 */ /* 0x000e220000000800 */
[----:B------:R-:W-:Y:S01]  /*2330*/  FADD R15, R22, R17 ;  /* 0x00000011160f7221 */ /* 0x000fe20000000000 */
[----:B------:R-:W-:-:S02]  /*2340*/  IMAD.MOV.U32 R17, RZ, RZ, RZ ;  /* 0x000000ffff117224 */ /* 0x000fc400078e00ff */
[----:B------:R-:W-:Y:S01]  /*2350*/  @!P1 LDS R22, [R21+0x110] ;  /* 0x0001100015169984 */ /* 0x000fe20000000800 */
[----:B0-----:R-:W-:-:S03]  /*2360*/  @!P1 FMUL R17, R39, R36 ;  /* 0x0000002427119220 */ /* 0x001fc60000400000 */
[----:B------:R-:W0:Y:S01]  /*2370*/  @!P1 LDS R39, [R45+UR8+0x4] ;  /* 0x000004082d279984 */ /* 0x000e220008000800 */
[----:B------:R-:W-:Y:S01]  /*2380*/  MOV R36, RZ ;  /* 0x000000ff00247202 */ /* 0x000fe20000000f00 */
[----:B0-----:R-:W-:Y:S02]  /*2390*/  @!P1 FMUL R36, R22, R39 ;  /* 0x0000002716249220 */ /* 0x001fe40000400000 */
[----:B------:R-:W0:Y:S01]  /*23a0*/  @!P1 LDS R39, [R21+0x4] ;  /* 0x0000040015279984 */ /* 0x000e220000000800 */
[----:B------:R-:W-:Y:S02]  /*23b0*/  IMAD.MOV.U32 R22, RZ, RZ, RZ ;  /* 0x000000ffff167224 */ /* 0x000fe400078e00ff */
[----:B0-----:R-:W-:Y:S02]  /*23c0*/  @!P1 FMUL R22, R38, R39 ;  /* 0x0000002726169220 */ /* 0x001fe40000400000 */
[----:B------:R-:W-:Y:S04]  /*23d0*/  @!P1 LDS R39, [R21+0x4] ;  /* 0x0000040015279984 */ /* 0x000fe80000000800 */
[----:B------:R-:W0:Y:S01]  /*23e0*/  @!P1 LDS R38, [R45+UR8+0x60] ;  /* 0x000060082d269984 */ /* 0x000e220008000800 */
[----:B------:R-:W-:Y:S01]  /*23f0*/  FADD R26, R37, R26 ;  /* 0x0000001a251a7221 */ /* 0x000fe20000000000 */
[----:B------:R-:W-:Y:S01]  /*2400*/  MOV R37, RZ ;  /* 0x000000ff00257202 */ /* 0x000fe20000000f00 */
[----:B------:R-:W-:-:S02]  /*2410*/  FADD R43, R18, R43 ;  /* 0x0000002b122b7221 */ /* 0x000fc40000000000 */
[----:B------:R-:W-:Y:S01]  /*2420*/  @!P1 LDS R18, [R45+UR8+0x44] ;  /* 0x000044082d129984 */ /* 0x000fe20008000800 */
[----:B0-----:R-:W-:-:S03]  /*2430*/  @!P1 FMUL R37, R38, R39 ;  /* 0x0000002726259220 */ /* 0x001fc60000400000 */
[----:B------:R-:W0:Y:S01]  /*2440*/  @!P1 LDS R39, [R21+0x4] ;  /* 0x0000040015279984 */ /* 0x000e220000000800 */
[----:B------:R-:W-:Y:S01]  /*2450*/  FADD R25, R16, R25 ;  /* 0x0000001910197221 */ /* 0x000fe20000000000 */
[----:B------:R-:W-:Y:S02]  /*2460*/  IMAD.MOV.U32 R16, RZ, RZ, RZ ;  /* 0x000000ffff107224 */ /* 0x000fe400078e00ff */
[----:B------:R-:W-:Y:S01]  /*2470*/  @!P1 LDS R38, [R45+UR8+0x64] ;  /* 0x000064082d269984 */ /* 0x000fe20008000800 */
[----:B0-----:R-:W-:-:S03]  /*2480*/  @!P1 FMUL R16, R39, R18 ;  /* 0x0000001227109220 */ /* 0x001fc60000400000 */
[----:B------:R-:W0:Y:S01]  /*2490*/  @!P1 LDS R39, [R21+0x4] ;  /* 0x0000040015279984 */ /* 0x000e220000000800 */
[----:B------:R-:W-:Y:S01]  /*24a0*/  MOV R18, RZ ;  /* 0x000000ff00127202 */ /* 0x000fe20000000f00 */
[----:B------:R-:W-:Y:S02]  /*24b0*/  FADD R28, R19, R28 ;  /* 0x0000001c131c7221 */ /* 0x000fe40000000000 */
[----:B------:R-:W-:Y:S01]  /*24c0*/  @!P1 LDS R19, [R21+0x114] ;  /* 0x0001140015139984 */ /* 0x000fe20000000800 */
[----:B0-----:R-:W-:-:S03]  /*24d0*/  @!P1 FMUL R18, R39, R38 ;  /* 0x0000002627129220 */ /* 0x001fc60000400000 */
[----:B------:R-:W0:Y:S01]  /*24e0*/  @!P1 LDS R38, [R45+UR8+0x40] ;  /* 0x000040082d269984 */ /* 0x000e220008000800 */
        /* <DEDUP_REMOVED lines=8> */
[----:B------:R-:W-:Y:S01]  /*2570*/  FADD R23, R23, R44 ;  /* 0x0000002c17177221 */ /* 0x000fe20000000000 */
[----:B0-----:R-:W-:Y:S02]  /*2580*/  @!P1 FMUL R19, R39, R38 ;  /* 0x0000002627139220 */ /* 0x001fe40000400000 */
[----:B------:R-:W0:Y:S01]  /*2590*/  @!P1 LDS R39, [R45+UR8+0x44] ;  /* 0x000044082d279984 */ /* 0x000e220008000800 */
[----:B------:R-:W-:Y:S01]  /*25a0*/  FADD R23, R23, R22 ;  /* 0x0000001617177221 */ /* 0x000fe20000000000 */
[----:B------:R-:W-:-:S02]  /*25b0*/  IMAD.MOV.U32 R22, RZ, RZ, RZ ;  /* 0x000000ffff167224 */ /* 0x000fc400078e00ff */
[----:B------:R-:W-:Y:S01]  /*25c0*/  FADD R37, R26, R37 ;  /* 0x000000251a257221 */ /* 0x000fe20000000000 */
[----:B------:R-:W-:Y:S01]  /*25d0*/  FADD R43, R43, R16 ;  /* 0x000000102b2b7221 */ /* 0x000fe20000000000 */
[----:B------:R-:W-:Y:S01]  /*25e0*/  @!P1 LDS R38, [R45+UR8+0x84] ;  /* 0x000084082d269984 */ /* 0x000fe20008000800 */
[----:B0-----:R-:W-:-:S03]  /*25f0*/  @!P1 FMUL R22, R39, R36 ;  /* 0x0000002427169220 */ /* 0x001fc60000400000 */
[----:B------:R-:W-:Y:S04]  /*2600*/  @!P1 LDS R39, [R21+0x8] ;  /* 0x0000080015279984 */ /* 0x000fe80000000800 */
[----:B------:R-:W0:Y:S01]  /*2610*/  @!P1 LDS R36, [R45+UR8+0x80] ;  /* 0x000080082d249984 */ /* 0x000e220008000800 */
[----:B------:R-:W-:Y:S01]  /*2620*/  MOV R26, RZ ;  /* 0x000000ff001a7202 */ /* 0x000fe20000000f00 */
[----:B0-----:R-:W-:Y:S02]  /*2630*/  @!P1 FMUL R26, R36, R39 ;  /* 0x00000027241a9220 */ /* 0x001fe40000400000 */
[----:B------:R-:W-:Y:S04]  /*2640*/  @!P1 LDS R39, [R21+0x8] ;  /* 0x0000080015279984 */ /* 0x000fe80000000800 */
[----:B------:R-:W0:Y:S01]  /*2650*/  @!P1 LDS R36, [R45+UR8+0xa0] ;  /* 0x0000a0082d249984 */ /* 0x000e220008000800 */
[----:B------:R-:W-:-:S02]  /*2660*/  IMAD.MOV.U32 R16, RZ, RZ, RZ ;  /* 0x000000ffff107224 */ /* 0x000fc400078e00ff */
[----:B0-----:R-:W-:Y:S02]  /*2670*/  @!P1 FMUL R16, R36, R39 ;  /* 0x0000002724109220 */ /* 0x001fe40000400000 */
[----:B------:R-:W0:Y:S01]  /*2680*/  @!P1 LDS R39, [R21+0x8] ;  /* 0x0000080015279984 */ /* 0x000e220000000800 */
[----:B------:R-:W-:Y:S01]  /*2690*/  MOV R36, RZ ;  /* 0x000000ff00247202 */ /* 0x000fe20000000f00 */
[----:B------:R-:W-:Y:S02]  /*26a0*/  FADD R18, R25, R18 ;  /* 0x0000001219127221 */ /* 0x000fe40000000000 */
        /* <DEDUP_REMOVED lines=8> */
[----:B------:R-:W-:Y:S01]  /*2730*/  FADD R19, R24, R19 ;  /* 0x0000001318137221 */ /* 0x000fe20000000000 */
[----:B------:R-:W-:Y:S02]  /*2740*/  CS2R R24, SRZ ;  /* 0x0000000000187805 */ /* 0x000fe4000001ff00 */
[----:B0-----:R-:W-:Y:S02]  /*2750*/  @!P1 FMUL R25, R39, R38 ;  /* 0x0000002627199220 */ /* 0x001fe40000400000 */
[----:B------:R-:W-:Y:S04]  /*2760*/  @!P1 LDS R38, [R21+0x118] ;  /* 0x0001180015269984 */ /* 0x000fe80000000800 */
[----:B------:R-:W0:Y:S01]  /*2770*/  @!P1 LDS R39, [R45+UR8+0xa0] ;  /* 0x0000a0082d279984 */ /* 0x000e220008000800 */
[----:B------:R-:W-:Y:S01]  /*2780*/  FADD R22, R27, R22 ;  /* 0x000000161b167221 */ /* 0x000fe20000000000 */
[----:B0-----:R-:W-:-:S02]  /*2790*/  @!P1 FMUL R24, R39, R38 ;  /* 0x0000002627189220 */ /* 0x001fc40000400000 */
[----:B------:R-:W-:Y:S04]  /*27a0*/  @!P1 LDS R38, [R21+0x118] ;  /* 0x0001180015269984 */ /* 0x000fe80000000800 */
[----:B------:R-:W0:Y:S01]  /*27b0*/  @!P1 LDS R39, [R45+UR8+0x84] ;  /* 0x000084082d279984 */ /* 0x000e220008000800 */
[----:B------:R-:W-:Y:S01]  /*27c0*/  MOV R27, RZ ;  /* 0x000000ff001b7202 */ /* 0x000fe20000000f00 */
[----:B------:R-:W-:Y:S02]  /*27d0*/  FADD R23, R23, R26 ;  /* 0x0000001a17177221 */ /* 0x000fe40000000000 */
[----:B------:R-:W-:Y:S01]  /*27e0*/  @!P1 LDS R26, [R45+UR8+0xc0] ;  /* 0x0000c0082d1a9984 */ /* 0x000fe20008000800 */
[----:B0-----:R-:W-:-:S03]  /*27f0*/  @!P1 FMUL R27, R39, R38 ;  /* 0x00000026271b9220 */ /* 0x001fc60000400000 */
[----:B------:R-:W0:Y:S01]  /*2800*/  @!P1 LDS R39, [R21+0xc] ;  /* 0x00000c0015279984 */ /* 0x000e220000000800 */
[----:B------:R-:W-:Y:S02]  /*2810*/  IMAD.MOV.U32 R44, RZ, RZ, RZ ;  /* 0x000000ffff2c7224 */ /* 0x000fe400078e00ff */
[----:B------:R-:W-:Y:S01]  /*2820*/  FADD R16, R37, R16 ;  /* 0x0000001025107221 */ /* 0x000fe20000000000 */
[----:B0-----:R-:W-:Y:S02]  /*2830*/  @!P1 FMUL R44, R26, R39 ;  /* 0x000000271a2c9220 */ /* 0x001fe40000400000 */
[----:B------:R-:W-:Y:S04]  /*2840*/  @!P1 LDS R39, [R21+0xc] ;  /* 0x00000c0015279984 */ /* 0x000fe80000000800 */
[----:B------:R-:W0:Y:S01]  /*2850*/  @!P1 LDS R26, [R45+UR8+0xe0] ;  /* 0x0000e0082d1a9984 */ /* 0x000e220008000800 */
[----:B------:R-:W-:Y:S01]  /*2860*/  FADD R43, R43, R36 ;  /* 0x000000242b2b7221 */ /* 0x000fe20000000000 */
[----:B------:R-:W-:-:S02]  /*2870*/  CS2R R36, SRZ ;  /* 0x0000000000247805 */ /* 0x000fc4000001ff00 */
[----:B0-----:R-:W-:Y:S02]  /*2880*/  @!P1 FMUL R37, R26, R39 ;  /* 0x000000271a259220 */ /* 0x001fe40000400000 */
[----:B------:R-:W-:Y:S04]  /*2890*/  @!P1 LDS R39, [R21+0xc] ;  /* 0x00000c0015279984 */ /* 0x000fe80000000800 */
[----:B------:R-:W0:Y:S01]  /*28a0*/  @!P1 LDS R26, [R45+UR8+0xc4] ;  /* 0x0000c4082d1a9984 */ /* 0x000e220008000800 */
[----:B------:R-:W-:Y:S01]  /*28b0*/  FADD R17, R18, R17 ;  /* 0x0000001112117221 */ /* 0x000fe20000000000 */
[----:B------:R-:W-:Y:S01]  /*28c0*/  MOV R18, RZ ;  /* 0x000000ff00127202 */ /* 0x000fe20000000f00 */
[----:B0-----:R-:W-:Y:S02]  /*28d0*/  @!P1 FMUL R18, R39, R26 ;  /* 0x0000001a27129220 */ /* 0x001fe40000400000 */
[----:B------:R-:W-:Y:S04]  /*28e0*/  @!P1 LDS R39, [R21+0xc] ;  /* 0x00000c0015279984 */ /* 0x000fe80000000800 */
[----:B------:R-:W0:Y:S01]  /*28f0*/  @!P1 LDS R26, [R45+UR8+0xe4] ;  /* 0x0000e4082d1a9984 */ /* 0x000e220008000800 */
[----:B------:R-:W-:-:S03]  /*2900*/  FADD R28, R28, R25 ;  /* 0x000000191c1c7221 */ /* 0x000fc60000000000 */
[----:B------:R-:W-:Y:S01]  /*2910*/  @!P1 LDS R25, [R21+0x11c] ;  /* 0x00011c0015199984 */ /* 0x000fe20000000800 */
[----:B0-----:R-:W-:-:S03]  /*2920*/  @!P1 FMUL R36, R39, R26 ;  /* 0x0000001a27249220 */ /* 0x001fc60000400000 */
[----:B------:R-:W0:Y:S01]  /*2930*/  @!P1 LDS R26, [R45+UR8+0xc0] ;  /* 0x0000c0082d1a9984 */ /* 0x000e220008000800 */
[----:B------:R-:W-:Y:S01]  /*2940*/  FADD R24, R19, R24 ;  /* 0x0000001813187221 */ /* 0x000fe20000000000 */
[----:B------:R-:W-:Y:S02]  /*2950*/  IMAD.MOV.U32 R19, RZ, RZ, RZ ;  /* 0x000000ffff137224 */ /* 0x000fe400078e00ff */
[----:B0-----:R-:W-:Y:S02]  /*2960*/  @!P1 FMUL R19, R26, R25 ;  /* 0x000000191a139220 */ /* 0x001fe40000400000 */
[----:B------:R-:W-:Y:S04]  /*2970*/  @!P1 LDS R25, [R21+0x11c] ;  /* 0x00011c0015199984 */ /* 0x000fe80000000800 */
[----:B------:R-:W0:Y:S01]  /*2980*/  @!P1 LDS R26, [R45+UR8+0xe0] ;  /* 0x0000e0082d1a9984 */ /* 0x000e220008000800 */
[----:B------:R-:W-:Y:S01]  /*2990*/  MOV R39, RZ ;  /* 0x000000ff00277202 */ /* 0x000fe20000000f00 */
[----:B0-----:R-:W-:-:S02]  /*29a0*/  @!P1 FMUL R39, R26, R25 ;  /* 0x000000191a279220 */ /* 0x001fc40000400000 */
[----:B------:R-:W-:Y:S04]  /*29b0*/  @!P1 LDS R25, [R21+0x11c] ;  /* 0x00011c0015199984 */ /* 0x000fe80000000800 */
[----:B------:R-:W0:Y:S01]  /*29c0*/  @!P1 LDS R26, [R45+UR8+0xc4] ;  /* 0x0000c4082d1a9984 */ /* 0x000e220008000800 */
[----:B------:R-:W-:Y:S01]  /*29d0*/  FADD R27, R22, R27 ;  /* 0x0000001b161b7221 */ /* 0x000fe20000000000 */
[----:B------:R-:W-:Y:S02]  /*29e0*/  IMAD.MOV.U32 R22, RZ, RZ, RZ ;  /* 0x000000ffff167224 */ /* 0x000fe400078e00ff */
[----:B------:R-:W-:Y:S01]  /*29f0*/  FADD R43, R43, R18 ;  /* 0x000000122b2b7221 */ /* 0x000fe20000000000 */
[----:B------:R-:W-:Y:S01]  /*2a00*/  FADD R28, R28, R19 ;  /* 0x000000131c1c7221 */ /* 0x000fe20000000000 */
[----:B------:R-:W-:-:S02]  /*2a10*/  FADD R24, R24, R39 ;  /* 0x0000002718187221 */ /* 0x000fc40000000000 */
[----:B------:R-:W-:Y:S01]  /*2a20*/  LDS.64 R38, [R45+UR8+0x1020] ;  /* 0x001020082d267984 */ /* 0x000fe20008000a00 */
[----:B0-----:R-:W-:Y:S01]  /*2a30*/  @!P1 FMUL R22, R26, R25 ;  /* 0x000000191a169220 */ /* 0x001fe20000400000 */
[----:B------:R-:W-:Y:S01]  /*2a40*/  FADD R26, R16, R37 ;  /* 0x00000025101a7221 */ /* 0x000fe20000000000 */
[----:B------:R-:W-:Y:S02]  /*2a50*/  FADD R25, R17, R36 ;  /* 0x0000002411197221 */ /* 0x000fe40000000000 */
[----:B------:R-:W-:Y:S04]  /*2a60*/  LDS.64 R36, [R45+UR8+0x1000] ;  /* 0x001000082d247984 */ /* 0x000fe80008000a00 */
[----:B------:R-:W0:Y:S01]  /*2a70*/  LDS.128 R16, [R21+0x100] ;  /* 0x0001000015107984 */ /* 0x000e220000000c00 */
[----:B------:R-:W-:Y:S01]  /*2a80*/  FADD R44, R23, R44 ;  /* 0x0000002c172c7221 */ /* 0x000fe20000000000 */
[----:B------:R-:W-:Y:S01]  /*2a90*/  FADD R27, R27, R22 ;  /* 0x000000161b1b7221 */ /* 0x000fe20000000000 */
[C---:B0-----:R-:W-:Y:S01]  /*2aa0*/  FFMA R55, R16.reuse, R36, R55 ;  /* 0x0000002410377223 */ /* 0x041fe20000000037 */
[C---:B------:R-:W-:Y:S01]  /*2ab0*/  FFMA R53, R16.reuse, R37, R53 ;  /* 0x0000002510357223 */ /* 0x040fe20000000035 */
[C---:B------:R-:W-:Y:S01]  /*2ac0*/  FFMA R52, R16.reuse, R38, R52 ;  /* 0x0000002610347223 */ /* 0x040fe20000000034 */
[----:B------:R-:W-:-:S02]  /*2ad0*/  FFMA R16, R16, R39, R20 ;  /* 0x0000002710107223 */ /* 0x000fc40000000014 */
[----:B------:R-:W0:Y:S02]  /*2ae0*/  LDS.128 R20, [R21+0x210] ;  /* 0x0002100015147984 */ /* 0x000e240000000c00 */
[-C--:B0-----:R-:W-:Y:S01]  /*2af0*/  FFMA R57, R36, R20.reuse, R57 ;  /* 0x0000001424397223 */ /* 0x081fe20000000039 */
[----:B------:R-:W-:Y:S01]  /*2b00*/  FFMA R56, R20, R37, R56 ;  /* 0x0000002514387223 */ /* 0x000fe20000000038 */
[----:B------:R-:W-:Y:S01]  /*2b10*/  FFMA R54, R38, R20, R54 ;  /* 0x0000001426367223 */ /* 0x000fe20000000036 */
[----:B------:R-:W0:Y:S01]  /*2b20*/  LDS.64 R36, [R45+UR8+0x1040] ;  /* 0x001040082d247984 */ /* 0x000e220008000a00 */
[----:B------:R-:W-:-:S03]  /*2b30*/  FFMA R20, R20, R39, R60 ;  /* 0x0000002714147223 */ /* 0x000fc6000000003c */
[----:B------:R-:W1:Y:S01]  /*2b40*/  LDS.64 R38, [R45+UR8+0x1060] ;  /* 0x001060082d267984 */ /* 0x000e620008000a00 */
[----:B0-----:R-:W-:Y:S01]  /*2b50*/  FFMA R53, R17, R37, R53 ;  /* 0x0000002511357223 */ /* 0x001fe20000000035 */
[----:B------:R-:W-:Y:S01]  /*2b60*/  FFMA R37, R37, R21, R56 ;  /* 0x0000001525257223 */ /* 0x000fe20000000038 */
[-C--:B------:R-:W-:Y:S01]  /*2b70*/  FFMA R55, R36, R17.reuse, R55 ;  /* 0x0000001124377223 */ /* 0x080fe20000000037 */
[----:B-1----:R-:W-:Y:S01]  /*2b80*/  FFMA R52, R38, R17, R52 ;  /* 0x0000001126347223 */ /* 0x002fe20000000034 */
[----:B------:R-:W-:Y:S02]  /*2b90*/  FFMA R56, R17, R39, R16 ;  /* 0x0000002711387223 */ /* 0x000fe40000000010 */
[----:B------:R-:W0:Y:S01]  /*2ba0*/  LDS.64 R16, [R45+UR8+0x1080] ;  /* 0x001080082d107984 */ /* 0x000e220008000a00 */
[-C--:B------:R-:W-:Y:S01]  /*2bb0*/  FFMA R36, R36, R21.reuse, R57 ;  /* 0x0000001524247223 */ /* 0x080fe20000000039 */
[-C--:B------:R-:W-:Y:S01]  /*2bc0*/  FFMA R54, R38, R21.reuse, R54 ;  /* 0x0000001526367223 */ /* 0x080fe20000000036 */
[----:B------:R-:W-:-:S02]  /*2bd0*/  FFMA R39, R39, R21, R20 ;  /* 0x0000001527277223 */ /* 0x000fc40000000014 */
[----:B------:R-:W1:Y:S01]  /*2be0*/  LDS.64 R20, [R45+UR8+0x10a0] ;  /* 0x0010a0082d147984 */ /* 0x000e620008000a00 */
[----:B------:R-:W-:-:S04]  /*2bf0*/  UIADD3 UR4, UPT, UPT, UR4, 0x1, URZ ;  /* 0x0000000104047890 */ /* 0x000fc8000fffe0ff */
[----:B------:R-:W-:Y:S01]  /*2c00*/  UISETP.NE.AND UP0, UPT, UR4, 0x40, UPT ;  /* 0x000000400400788c */ /* 0x000fe2000bf05270 */
[C---:B0-----:R-:W-:Y:S01]  /*2c10*/  FFMA R55, R16.reuse, R18, R55 ;  /* 0x0000001210377223 */ /* 0x041fe20000000037 */
[-C--:B------:R-:W-:Y:S01]  /*2c20*/  FFMA R57, R16, R22.reuse, R36 ;  /* 0x0000001610397223 */ /* 0x080fe20000000024 */
[----:B------:R-:W-:Y:S01]  /*2c30*/  FFMA R53, R18, R17, R53 ;  /* 0x0000001112357223 */ /* 0x000fe20000000035 */
[----:B------:R-:W-:Y:S02]  /*2c40*/  FFMA R38, R17, R22, R37 ;  /* 0x0000001611267223 */ /* 0x000fe40000000025 */
[----:B------:R-:W0:Y:S04]  /*2c50*/  LDS.64 R16, [R45+UR8+0x10c0] ;  /* 0x0010c0082d107984 */ /* 0x000e280008000a00 */
[----:B------:R-:W2:Y:S01]  /*2c60*/  LDS.64 R36, [R45+UR8+0x10e0] ;  /* 0x0010e0082d247984 */ /* 0x000ea20008000a00 */
[----:B-1----:R-:W-:Y:S01]  /*2c70*/  FFMA R52, R20, R18, R52 ;  /* 0x0000001214347223 */ /* 0x002fe20000000034 */
[----:B------:R-:W-:Y:S01]  /*2c80*/  FFMA R18, R18, R21, R56 ;  /* 0x0000001512127223 */ /* 0x000fe20000000038 */
[-C--:B------:R-:W-:Y:S01]  /*2c90*/  FFMA R54, R20, R22.reuse, R54 ;  /* 0x0000001614367223 */ /* 0x080fe20000000036 */
[----:B------:R-:W-:Y:S01]  /*2ca0*/  FFMA R39, R21, R22, R39 ;  /* 0x0000001615277223 */ /* 0x000fe20000000027 */
[C---:B0-----:R-:W-:Y:S01]  /*2cb0*/  FFMA R55, R16.reuse, R19, R55 ;  /* 0x0000001310377223 */ /* 0x041fe20000000037 */
[----:B------:R-:W-:Y:S01]  /*2cc0*/  FFMA R57, R16, R23, R57 ;  /* 0x0000001710397223 */ /* 0x000fe20000000039 */
[----:B------:R-:W-:Y:S01]  /*2cd0*/  FFMA R53, R19, R17, R53 ;  /* 0x0000001113357223 */ /* 0x000fe20000000035 */
[----:B------:R-:W-:Y:S01]  /*2ce0*/  FFMA R56, R17, R23, R38 ;  /* 0x0000001711387223 */ /* 0x000fe20000000026 */
[C---:B--2---:R-:W-:Y:S01]  /*2cf0*/  FFMA R52, R36.reuse, R19, R52 ;  /* 0x0000001324347223 */ /* 0x044fe20000000034 */
[----:B------:R-:W-:Y:S01]  /*2d00*/  FFMA R20, R19, R37, R18 ;  /* 0x0000002513147223 */ /* 0x000fe20000000012 */
[-C--:B------:R-:W-:Y:S01]  /*2d10*/  FFMA R54, R36, R23.reuse, R54 ;  /* 0x0000001724367223 */ /* 0x080fe20000000036 */
[----:B------:R-:W-:Y:S01]  /*2d20*/  FFMA R60, R37, R23, R39 ;  /* 0x00000017253c7223 */ /* 0x000fe20000000027 */
[----:B------:R-:W-:Y:S06]  /*2d30*/  BRA.U UP0, `(.L_x_0) ;  /* 0xffffffe500647547 */ /* 0x000fec000b83ffff */
[----:B------:R-:W0:Y:S01]  /*2d40*/  LDC.64 R2, c[0x0][0x390] ;  /* 0x0000e400ff027b82 */ /* 0x000e220000000a00 */
[----:B------:R-:W-:Y:S01]  /*2d50*/  SHF.R.U32.HI R0, RZ, 0x3, R48 ;  /* 0x00000003ff007819 */ /* 0x000fe20000011630 */
[----:B------:R-:W-:Y:S01]  /*2d60*/  IMAD.SHL.U32 R48, R48, 0x2, RZ ;  /* 0x0000000230307824 */ /* 0x000fe200078e00ff */
[----:B------:R-:W-:Y:S01]  /*2d70*/  MOV R5, UR5 ;  /* 0x0000000500057c02 */ /* 0x000fe20008000f00 */
[----:B------:R-:W-:Y:S01]  /*2d80*/  USHF.L.U32 UR6, UR6, 0x6, URZ ;  /* 0x0000000606067899 */ /* 0x000fe200080006ff */
[----:B------:R-:W-:-:S03]  /*2d90*/  SHF.L.U32 R49, R49, 0x9, RZ ;  /* 0x0000000931317819 */ /* 0x000fc600000006ff */
[----:B------:R-:W-:Y:S01]  /*2da0*/  IMAD R0, R5, 0xe, R0 ;  /* 0x0000000e05007824 */ /* 0x000fe200078e0200 */
[----:B------:R-:W-:Y:S01]  /*2db0*/  LOP3.LUT R5, R48, 0x6, RZ, 0xc0, !PT ;  /* 0x0000000630057812 */ /* 0x000fe200078ec0ff */
[----:B------:R-:W-:Y:S01]  /*2dc0*/  ULOP3.LUT UR6, UR6, 0x3c00, URZ, 0xc0, !UPT ;  /* 0x00003c0006067892 */ /* 0x000fe2000f8ec0ff */
[----:B------:R-:W-:Y:S01]  /*2dd0*/  LOP3.LUT R49, R49, 0x200, RZ, 0xc0, !PT ;  /* 0x0000020031317812 */ /* 0x000fe200078ec0ff */
[----:B------:R-:W-:-:S05]  /*2de0*/  IMAD R0, R0, 0x3800, RZ ;  /* 0x0000380000007824 */ /* 0x000fca00078e02ff */
[----:B------:R-:W-:-:S04]  /*2df0*/  IADD3 R0, PT, PT, R5, UR7, R0 ;  /* 0x0000000705007c10 */ /* 0x000fc8000fffe000 */
[----:B------:R-:W-:-:S05]  /*2e00*/  IADD3 R49, PT, PT, R49, UR6, R0 ;  /* 0x0000000631317c10 */ /* 0x000fca000fffe000 */
[----:B0-----:R-:W-:-:S05]  /*2e10*/  IMAD.WIDE.U32 R2, R49, 0x4, R2 ;  /* 0x0000000431027825 */ /* 0x001fca00078e0002 */
[----:B------:R-:W-:Y:S04]  /*2e20*/  STG.E desc[UR12][R2.64], R44 ;  /* 0x0000002c02007986 */ /* 0x000fe8000c10190c */
        /* <DEDUP_REMOVED lines=14> */
[----:B------:R-:W-:Y:S01]  /*2f10*/  STG.E desc[UR12][R2.64+0x310424], R60 ;  /* 0x3104243c02007986 */ /* 0x000fe2000c10190c */
[----:B------:R-:W-:Y:S05]  /*2f20*/  EXIT ;  /* 0x000000000000794d */ /* 0x000fea0003800000 */
.L_x_1:
[----:B------:R-:W-:-:S00]  /*2f30*/  BRA `(.L_x_1) ;  /* 0xfffffffc00fc7947 */ /* 0x000fc0000383ffff */
[----:B------:R-:W-:-:S00]  /*2f40*/  NOP ;  /* 0x0000000000007918 */ /* 0x000fc00000000000 */
        /* <DEDUP_REMOVED lines=11> */
.L_x_2:


//--------------------- .nv.shared.default_function_kernel0 --------------------------
	.section	.nv.shared.default_function_kernel0,"aw",@nobits
	.sectionflags	@""
	.align	4
.nv.shared.default_function_kernel0:
	.zero		20608


//--------------------- .nv.shared.reserved.0     --------------------------
	.section	.nv.shared.reserved.0,"aw",@nobits
	.weak		__nv_reservedSMEM_offset_0_alias
	.size		__nv_reservedSMEM_offset_0_alias, 0, 64
	.other		__nv_reservedSMEM_offset_0_alias,@"STO_CUDA_RESERVED_SHARED STV_DEFAULT"
__nv_reservedSMEM_offset_0_alias:
	.zero		0
	.zero		64


//--------------------- .nv.constant0.default_function_kernel0 --------------------------
	.section	.nv.constant0.default_function_kernel0,"a",@progbits
	.sectionflags	@""
	.align	4
.nv.constant0.default_function_kernel0:
	.zero		920


//--------------------- SYMBOLS --------------------------

	.type		.nv.reservedSmem.offset0,@object
	.size		.nv.reservedSmem.offset0,0x4
	.type		.nv.reservedSmem.cap,@object
	.size		.nv.reservedSmem.cap,0x4
